//
// Generated by NVIDIA NVVM Compiler
//
// Compiler Build ID: CL-36424714
// Cuda compilation tools, release 13.0, V13.0.88
// Based on NVVM 20.0.0
//

.version 9.0
.target sm_100
.address_size 64

	// .globl	eigenValsBatchKernel
.func  (.param .align 16 .b8 func_retval0[16]) __internal_trig_reduction_slowpathd
(
	.param .b64 __internal_trig_reduction_slowpathd_param_0
)
;
.global .align 8 .b8 __cudart_i2opi_d[144] = {8, 93, 141, 31, 177, 95, 251, 107, 234, 146, 82, 138, 247, 57, 7, 61, 123, 241, 229, 235, 199, 186, 39, 117, 45, 234, 95, 158, 102, 63, 70, 79, 183, 9, 203, 39, 207, 126, 54, 109, 31, 109, 10, 90, 139, 17, 47, 239, 15, 152, 5, 222, 255, 151, 248, 31, 59, 40, 249, 189, 139, 95, 132, 156, 244, 57, 83, 131, 57, 214, 145, 57, 65, 126, 95, 180, 38, 112, 156, 233, 132, 68, 187, 46, 245, 53, 130, 232, 62, 167, 41, 177, 28, 235, 29, 254, 28, 146, 209, 9, 234, 46, 73, 6, 224, 210, 77, 66, 58, 110, 36, 183, 97, 197, 187, 222, 171, 99, 81, 254, 65, 144, 67, 60, 153, 149, 98, 219, 192, 221, 52, 245, 209, 87, 39, 252, 41, 21, 68, 78, 110, 131, 249, 162};
.global .align 16 .b8 __cudart_sin_cos_coeffs[128] = {70, 210, 176, 44, 241, 229, 90, 190, 146, 227, 172, 105, 227, 29, 199, 62, 161, 98, 219, 25, 160, 1, 42, 191, 24, 8, 17, 17, 17, 17, 129, 63, 84, 85, 85, 85, 85, 85, 197, 191, 0, 0, 0, 0, 0, 0, 0, 0, 0, 0, 0, 0, 0, 0, 0, 0, 100, 129, 253, 32, 131, 255, 168, 189, 40, 133, 239, 193, 167, 238, 33, 62, 217, 230, 6, 142, 79, 126, 146, 190, 233, 188, 221, 25, 160, 1, 250, 62, 71, 93, 193, 22, 108, 193, 86, 191, 81, 85, 85, 85, 85, 85, 165, 63, 0, 0, 0, 0, 0, 0, 224, 191, 0, 0, 0, 0, 0, 0, 240, 63};

.visible .entry eigenValsBatchKernel(
	.param .u32 eigenValsBatchKernel_param_0,
	.param .u64 .ptr .align 1 eigenValsBatchKernel_param_1,
	.param .u64 .ptr .align 1 eigenValsBatchKernel_param_2,
	.param .f64 eigenValsBatchKernel_param_3
)
{
	.reg .pred 	%p<25>;
	.reg .b32 	%r<55>;
	.reg .b64 	%rd<23>;
	.reg .b64 	%fd<252>;

	ld.param.u32 	%r18, [eigenValsBatchKernel_param_0];
	ld.param.f64 	%fd48, [eigenValsBatchKernel_param_3];
	mov.u32 	%r19, %ctaid.x;
	mov.u32 	%r20, %ntid.x;
	mov.u32 	%r21, %tid.x;
	mad.lo.s32 	%r1, %r19, %r20, %r21;
	setp.ge.s32 	%p1, %r1, %r18;
	@%p1 bra 	$L__BB0_34;
	ld.param.u64 	%rd22, [eigenValsBatchKernel_param_2];
	ld.param.u64 	%rd21, [eigenValsBatchKernel_param_1];
	cvta.to.global.u64 	%rd4, %rd22;
	cvta.to.global.u64 	%rd5, %rd21;
	mul.lo.s32 	%r22, %r1, 9;
	mul.wide.s32 	%rd6, %r22, 8;
	add.s64 	%rd7, %rd5, %rd6;
	ld.global.f64 	%fd49, [%rd7];
	ld.global.f64 	%fd50, [%rd7+32];
	ld.global.f64 	%fd51, [%rd7+64];
	mul.f64 	%fd52, %fd50, %fd51;
	ld.global.f64 	%fd53, [%rd7+56];
	ld.global.f64 	%fd54, [%rd7+40];
	mul.f64 	%fd55, %fd53, %fd54;
	sub.f64 	%fd56, %fd52, %fd55;
	mul.f64 	%fd57, %fd49, %fd56;
	ld.global.f64 	%fd58, [%rd7+24];
	ld.global.f64 	%fd59, [%rd7+8];
	mul.f64 	%fd60, %fd59, %fd51;
	ld.global.f64 	%fd61, [%rd7+16];
	mul.f64 	%fd62, %fd53, %fd61;
	sub.f64 	%fd63, %fd60, %fd62;
	mul.f64 	%fd64, %fd58, %fd63;
	sub.f64 	%fd65, %fd57, %fd64;
	ld.global.f64 	%fd66, [%rd7+48];
	mul.f64 	%fd67, %fd59, %fd54;
	mul.f64 	%fd68, %fd50, %fd61;
	sub.f64 	%fd69, %fd67, %fd68;
	fma.rn.f64 	%fd70, %fd66, %fd69, %fd65;
	mul.f64 	%fd71, %fd49, %fd51;
	mul.f64 	%fd72, %fd66, %fd61;
	sub.f64 	%fd73, %fd71, %fd72;
	add.f64 	%fd74, %fd56, %fd73;
	mul.f64 	%fd75, %fd49, %fd50;
	mul.f64 	%fd76, %fd58, %fd59;
	sub.f64 	%fd77, %fd75, %fd76;
	add.f64 	%fd78, %fd74, %fd77;
	add.f64 	%fd79, %fd49, 0d0000000000000000;
	add.f64 	%fd80, %fd79, %fd50;
	add.f64 	%fd1, %fd80, %fd51;
	mul.lo.s32 	%r23, %r1, 3;
	mul.wide.s32 	%rd8, %r23, 8;
	add.s64 	%rd1, %rd4, %rd8;
	mul.f64 	%fd81, %fd78, 0d4008000000000000;
	mul.f64 	%fd82, %fd1, %fd1;
	sub.f64 	%fd83, %fd81, %fd82;
	div.rn.f64 	%fd2, %fd83, 0d4022000000000000;
	mul.f64 	%fd84, %fd1, 0dC000000000000000;
	mul.f64 	%fd85, %fd84, %fd1;
	mul.f64 	%fd86, %fd1, 0d4022000000000000;
	mul.f64 	%fd87, %fd1, %fd85;
	fma.rn.f64 	%fd88, %fd78, %fd86, %fd87;
	fma.rn.f64 	%fd3, %fd70, 0dC03B000000000000, %fd88;
	neg.f64 	%fd89, %fd48;
	setp.leu.f64 	%p2, %fd2, %fd89;
	@%p2 bra 	$L__BB0_3;
	div.rn.f64 	%fd246, %fd1, 0d4008000000000000;
	st.global.f64 	[%rd1+16], %fd246;
	st.global.f64 	[%rd1+8], %fd246;
	st.global.f64 	[%rd1], %fd246;
	mov.f64 	%fd247, %fd246;
	mov.f64 	%fd248, %fd246;
	bra.uni 	$L__BB0_28;
$L__BB0_3:
	div.rn.f64 	%fd90, %fd3, 0d403B000000000000;
	neg.f64 	%fd91, %fd2;
	sqrt.rn.f64 	%fd92, %fd91;
	add.f64 	%fd5, %fd92, %fd92;
	div.rn.f64 	%fd6, %fd1, 0d4008000000000000;
	mul.f64 	%fd93, %fd2, %fd5;
	div.rn.f64 	%fd7, %fd90, %fd93;
	mov.f64 	%fd94, 0d3FF0000000000000;
	sub.f64 	%fd95, %fd94, %fd48;
	setp.leu.f64 	%p3, %fd7, %fd95;
	@%p3 bra 	$L__BB0_5;
	add.f64 	%fd248, %fd6, %fd5;
	st.global.f64 	[%rd1], %fd248;
	fma.rn.f64 	%fd246, %fd5, 0dBFE0000000000000, %fd6;
	st.global.f64 	[%rd1+8], %fd246;
	st.global.f64 	[%rd1+16], %fd246;
	mov.f64 	%fd247, %fd246;
	bra.uni 	$L__BB0_28;
$L__BB0_5:
	add.f64 	%fd96, %fd48, 0dBFF0000000000000;
	setp.geu.f64 	%p4, %fd7, %fd96;
	@%p4 bra 	$L__BB0_7;
	sub.f64 	%fd248, %fd6, %fd5;
	st.global.f64 	[%rd1], %fd248;
	fma.rn.f64 	%fd246, %fd5, 0d3FE0000000000000, %fd6;
	st.global.f64 	[%rd1+8], %fd246;
	st.global.f64 	[%rd1+16], %fd246;
	mov.f64 	%fd247, %fd246;
	bra.uni 	$L__BB0_28;
$L__BB0_7:
	{
	.reg .b32 %temp; 
	mov.b64 	{%temp, %r2}, %fd7;
	}
	abs.f64 	%fd12, %fd7;
	{
	.reg .b32 %temp; 
	mov.b64 	{%temp, %r24}, %fd12;
	}
	setp.gt.s32 	%p5, %r24, 1071801957;
	@%p5 bra 	$L__BB0_11;
	mul.f64 	%fd137, %fd7, %fd7;
	fma.rn.f64 	%fd138, %fd137, 0d3FB0066BDC1895E9, 0dBFB3823B180754AF;
	fma.rn.f64 	%fd139, %fd138, %fd137, 0d3FB11E52CC2F79AE;
	fma.rn.f64 	%fd140, %fd139, %fd137, 0dBF924EAF3526861B;
	fma.rn.f64 	%fd141, %fd140, %fd137, 0d3F91DF02A31E6CB7;
	fma.rn.f64 	%fd142, %fd141, %fd137, 0d3F847D18B0EEC6CC;
	fma.rn.f64 	%fd143, %fd142, %fd137, 0d3F8D0AF961BA53B0;
	fma.rn.f64 	%fd144, %fd143, %fd137, 0d3F91BF7734CF1C48;
	fma.rn.f64 	%fd145, %fd144, %fd137, 0d3F96E91483144EF7;
	fma.rn.f64 	%fd146, %fd145, %fd137, 0d3F9F1C6E0A4F9F81;
	fma.rn.f64 	%fd147, %fd146, %fd137, 0d3FA6DB6DC27FA92B;
	fma.rn.f64 	%fd148, %fd147, %fd137, 0d3FB333333320F91B;
	fma.rn.f64 	%fd149, %fd148, %fd137, 0d3FC5555555555F4D;
	mul.f64 	%fd150, %fd137, %fd149;
	fma.rn.f64 	%fd13, %fd150, %fd12, %fd12;
	setp.gt.s32 	%p9, %r2, -1;
	@%p9 bra 	$L__BB0_10;
	mov.f64 	%fd155, 0d3C91A62633145C07;
	add.rn.f64 	%fd156, %fd13, %fd155;
	mov.f64 	%fd157, 0d3FF921FB54442D18;
	add.rn.f64 	%fd239, %fd157, %fd156;
	bra.uni 	$L__BB0_12;
$L__BB0_10:
	mov.f64 	%fd151, 0dBC91A62633145C07;
	add.rn.f64 	%fd152, %fd13, %fd151;
	neg.f64 	%fd153, %fd152;
	mov.f64 	%fd154, 0d3FF921FB54442D18;
	add.rn.f64 	%fd239, %fd154, %fd153;
	bra.uni 	$L__BB0_12;
$L__BB0_11:
	mov.f64 	%fd97, 0d3FF0000000000000;
	sub.f64 	%fd98, %fd97, %fd12;
	{
	.reg .b32 %temp; 
	mov.b64 	{%r25, %temp}, %fd98;
	}
	{
	.reg .b32 %temp; 
	mov.b64 	{%temp, %r26}, %fd98;
	}
	add.s32 	%r27, %r26, -1048576;
	mov.b64 	%fd99, {%r25, %r27};
	rsqrt.approx.ftz.f64 	%fd100, %fd99;
	{
	.reg .b32 %temp; 
	mov.b64 	{%r28, %temp}, %fd100;
	}
	{
	.reg .b32 %temp; 
	mov.b64 	{%temp, %r29}, %fd100;
	}
	add.s32 	%r30, %r29, -1048576;
	mov.b64 	%fd101, {%r28, %r30};
	mul.f64 	%fd102, %fd99, %fd100;
	neg.f64 	%fd103, %fd102;
	fma.rn.f64 	%fd104, %fd102, %fd103, %fd99;
	fma.rn.f64 	%fd105, %fd104, %fd101, %fd102;
	neg.f64 	%fd106, %fd105;
	fma.rn.f64 	%fd107, %fd100, %fd106, 0d3FF0000000000000;
	fma.rn.f64 	%fd108, %fd107, %fd101, %fd101;
	fma.rn.f64 	%fd109, %fd105, %fd106, %fd99;
	fma.rn.f64 	%fd110, %fd109, %fd108, %fd105;
	{
	.reg .b32 %temp; 
	mov.b64 	{%r31, %temp}, %fd110;
	}
	{
	.reg .b32 %temp; 
	mov.b64 	{%temp, %r32}, %fd110;
	}
	add.s32 	%r33, %r32, 1048576;
	mov.b64 	%fd111, {%r31, %r33};
	fma.rn.f64 	%fd112, %fd98, 0d3EC715B371155F70, 0dBEBAC2FE66FAAC4B;
	fma.rn.f64 	%fd113, %fd112, %fd98, 0d3ED9A9B88EFCD9B8;
	fma.rn.f64 	%fd114, %fd113, %fd98, 0d3EDD0F40A8A0C4C3;
	fma.rn.f64 	%fd115, %fd114, %fd98, 0d3EF46D4CFA9E0E1F;
	fma.rn.f64 	%fd116, %fd115, %fd98, 0d3F079C168D1E2422;
	fma.rn.f64 	%fd117, %fd116, %fd98, 0d3F1C9A88C3BCA540;
	fma.rn.f64 	%fd118, %fd117, %fd98, 0d3F31C4E64BD476DF;
	fma.rn.f64 	%fd119, %fd118, %fd98, 0d3F46E8BA60009C8F;
	fma.rn.f64 	%fd120, %fd119, %fd98, 0d3F5F1C71C62B05A2;
	fma.rn.f64 	%fd121, %fd120, %fd98, 0d3F76DB6DB6DC9F2C;
	fma.rn.f64 	%fd122, %fd121, %fd98, 0d3F9333333333329C;
	fma.rn.f64 	%fd123, %fd122, %fd98, 0d3FB5555555555555;
	setp.lt.s32 	%p6, %r26, 1;
	mov.f64 	%fd124, 0d0000000000000000;
	mul.rn.f64 	%fd125, %fd12, %fd124;
	mul.f64 	%fd126, %fd98, %fd123;
	fma.rn.f64 	%fd127, %fd126, %fd111, %fd111;
	selp.f64 	%fd128, %fd125, %fd127, %p6;
	setp.lt.s32 	%p7, %r26, 0;
	mov.f64 	%fd129, 0d7FF0000000000000;
	mul.rn.f64 	%fd130, %fd128, %fd129;
	selp.f64 	%fd131, %fd130, %fd128, %p7;
	setp.lt.s32 	%p8, %r2, 0;
	mov.f64 	%fd132, 0dBCA1A62633145C07;
	add.rn.f64 	%fd133, %fd131, %fd132;
	neg.f64 	%fd134, %fd133;
	mov.f64 	%fd135, 0d400921FB54442D18;
	add.rn.f64 	%fd136, %fd135, %fd134;
	selp.f64 	%fd239, %fd136, %fd131, %p8;
$L__BB0_12:
	add.f64 	%fd158, %fd239, 0d0000000000000000;
	div.rn.f64 	%fd18, %fd158, 0d4008000000000000;
	abs.f64 	%fd19, %fd18;
	setp.neu.f64 	%p10, %fd19, 0d7FF0000000000000;
	@%p10 bra 	$L__BB0_14;
	mov.f64 	%fd164, 0d0000000000000000;
	mul.rn.f64 	%fd241, %fd18, %fd164;
	mov.b32 	%r50, 1;
	bra.uni 	$L__BB0_17;
$L__BB0_14:
	mul.f64 	%fd159, %fd18, 0d3FE45F306DC9C883;
	cvt.rni.s32.f64 	%r49, %fd159;
	cvt.rn.f64.s32 	%fd160, %r49;
	fma.rn.f64 	%fd161, %fd160, 0dBFF921FB54442D18, %fd18;
	fma.rn.f64 	%fd162, %fd160, 0dBC91A62633145C00, %fd161;
	fma.rn.f64 	%fd241, %fd160, 0dB97B839A252049C0, %fd162;
	setp.ltu.f64 	%p11, %fd19, 0d41E0000000000000;
	@%p11 bra 	$L__BB0_16;
	{ // callseq 0, 0
	.param .b64 param0;
	st.param.f64 	[param0], %fd18;
	.param .align 16 .b8 retval0[16];
	call.uni (retval0), 
	__internal_trig_reduction_slowpathd, 
	(
	param0
	);
	ld.param.f64 	%fd241, [retval0];
	ld.param.b32 	%r49, [retval0+8];
	} // callseq 0
$L__BB0_16:
	add.s32 	%r50, %r49, 1;
$L__BB0_17:
	shl.b32 	%r36, %r50, 6;
	cvt.u64.u32 	%rd9, %r36;
	and.b64  	%rd10, %rd9, 64;
	mov.u64 	%rd11, __cudart_sin_cos_coeffs;
	add.s64 	%rd12, %rd11, %rd10;
	mul.rn.f64 	%fd165, %fd241, %fd241;
	and.b32  	%r37, %r50, 1;
	setp.eq.b32 	%p12, %r37, 1;
	selp.f64 	%fd166, 0dBDA8FF8320FD8164, 0d3DE5DB65F9785EBA, %p12;
	ld.global.nc.v2.f64 	{%fd167, %fd168}, [%rd12];
	fma.rn.f64 	%fd169, %fd166, %fd165, %fd167;
	fma.rn.f64 	%fd170, %fd169, %fd165, %fd168;
	ld.global.nc.v2.f64 	{%fd171, %fd172}, [%rd12+16];
	fma.rn.f64 	%fd173, %fd170, %fd165, %fd171;
	fma.rn.f64 	%fd174, %fd173, %fd165, %fd172;
	ld.global.nc.v2.f64 	{%fd175, %fd176}, [%rd12+32];
	fma.rn.f64 	%fd177, %fd174, %fd165, %fd175;
	fma.rn.f64 	%fd178, %fd177, %fd165, %fd176;
	fma.rn.f64 	%fd179, %fd178, %fd241, %fd241;
	fma.rn.f64 	%fd180, %fd178, %fd165, 0d3FF0000000000000;
	selp.f64 	%fd181, %fd180, %fd179, %p12;
	and.b32  	%r38, %r50, 2;
	setp.eq.s32 	%p13, %r38, 0;
	mov.f64 	%fd182, 0d0000000000000000;
	sub.f64 	%fd183, %fd182, %fd181;
	selp.f64 	%fd184, %fd181, %fd183, %p13;
	fma.rn.f64 	%fd248, %fd5, %fd184, %fd6;
	st.global.f64 	[%rd1], %fd248;
	add.f64 	%fd185, %fd239, 0d401921FB54442D18;
	div.rn.f64 	%fd26, %fd185, 0d4008000000000000;
	abs.f64 	%fd27, %fd26;
	setp.eq.f64 	%p14, %fd27, 0d7FF0000000000000;
	@%p14 bra 	$L__BB0_21;
	mul.f64 	%fd186, %fd26, 0d3FE45F306DC9C883;
	cvt.rni.s32.f64 	%r51, %fd186;
	cvt.rn.f64.s32 	%fd187, %r51;
	fma.rn.f64 	%fd188, %fd187, 0dBFF921FB54442D18, %fd26;
	fma.rn.f64 	%fd189, %fd187, 0dBC91A62633145C00, %fd188;
	fma.rn.f64 	%fd243, %fd187, 0dB97B839A252049C0, %fd189;
	setp.ltu.f64 	%p15, %fd27, 0d41E0000000000000;
	@%p15 bra 	$L__BB0_20;
	{ // callseq 1, 0
	.param .b64 param0;
	st.param.f64 	[param0], %fd26;
	.param .align 16 .b8 retval0[16];
	call.uni (retval0), 
	__internal_trig_reduction_slowpathd, 
	(
	param0
	);
	ld.param.f64 	%fd243, [retval0];
	ld.param.b32 	%r51, [retval0+8];
	} // callseq 1
$L__BB0_20:
	add.s32 	%r52, %r51, 1;
	bra.uni 	$L__BB0_22;
$L__BB0_21:
	mov.f64 	%fd191, 0d0000000000000000;
	mul.rn.f64 	%fd243, %fd26, %fd191;
	mov.b32 	%r52, 1;
$L__BB0_22:
	shl.b32 	%r41, %r52, 6;
	cvt.u64.u32 	%rd13, %r41;
	and.b64  	%rd14, %rd13, 64;
	add.s64 	%rd16, %rd11, %rd14;
	mul.rn.f64 	%fd192, %fd243, %fd243;
	and.b32  	%r42, %r52, 1;
	setp.eq.b32 	%p16, %r42, 1;
	selp.f64 	%fd193, 0dBDA8FF8320FD8164, 0d3DE5DB65F9785EBA, %p16;
	ld.global.nc.v2.f64 	{%fd194, %fd195}, [%rd16];
	fma.rn.f64 	%fd196, %fd193, %fd192, %fd194;
	fma.rn.f64 	%fd197, %fd196, %fd192, %fd195;
	ld.global.nc.v2.f64 	{%fd198, %fd199}, [%rd16+16];
	fma.rn.f64 	%fd200, %fd197, %fd192, %fd198;
	fma.rn.f64 	%fd201, %fd200, %fd192, %fd199;
	ld.global.nc.v2.f64 	{%fd202, %fd203}, [%rd16+32];
	fma.rn.f64 	%fd204, %fd201, %fd192, %fd202;
	fma.rn.f64 	%fd205, %fd204, %fd192, %fd203;
	fma.rn.f64 	%fd206, %fd205, %fd243, %fd243;
	fma.rn.f64 	%fd207, %fd205, %fd192, 0d3FF0000000000000;
	selp.f64 	%fd208, %fd207, %fd206, %p16;
	and.b32  	%r43, %r52, 2;
	setp.eq.s32 	%p17, %r43, 0;
	mov.f64 	%fd209, 0d0000000000000000;
	sub.f64 	%fd210, %fd209, %fd208;
	selp.f64 	%fd211, %fd208, %fd210, %p17;
	fma.rn.f64 	%fd247, %fd5, %fd211, %fd6;
	st.global.f64 	[%rd1+8], %fd247;
	add.f64 	%fd212, %fd239, 0d402921FB54442D18;
	div.rn.f64 	%fd34, %fd212, 0d4008000000000000;
	abs.f64 	%fd35, %fd34;
	setp.eq.f64 	%p18, %fd35, 0d7FF0000000000000;
	@%p18 bra 	$L__BB0_26;
	mul.f64 	%fd213, %fd34, 0d3FE45F306DC9C883;
	cvt.rni.s32.f64 	%r53, %fd213;
	cvt.rn.f64.s32 	%fd214, %r53;
	fma.rn.f64 	%fd215, %fd214, 0dBFF921FB54442D18, %fd34;
	fma.rn.f64 	%fd216, %fd214, 0dBC91A62633145C00, %fd215;
	fma.rn.f64 	%fd245, %fd214, 0dB97B839A252049C0, %fd216;
	setp.ltu.f64 	%p19, %fd35, 0d41E0000000000000;
	@%p19 bra 	$L__BB0_25;
	{ // callseq 2, 0
	.param .b64 param0;
	st.param.f64 	[param0], %fd34;
	.param .align 16 .b8 retval0[16];
	call.uni (retval0), 
	__internal_trig_reduction_slowpathd, 
	(
	param0
	);
	ld.param.f64 	%fd245, [retval0];
	ld.param.b32 	%r53, [retval0+8];
	} // callseq 2
$L__BB0_25:
	add.s32 	%r54, %r53, 1;
	bra.uni 	$L__BB0_27;
$L__BB0_26:
	mov.f64 	%fd218, 0d0000000000000000;
	mul.rn.f64 	%fd245, %fd34, %fd218;
	mov.b32 	%r54, 1;
$L__BB0_27:
	shl.b32 	%r46, %r54, 6;
	cvt.u64.u32 	%rd17, %r46;
	and.b64  	%rd18, %rd17, 64;
	add.s64 	%rd20, %rd11, %rd18;
	mul.rn.f64 	%fd219, %fd245, %fd245;
	and.b32  	%r47, %r54, 1;
	setp.eq.b32 	%p20, %r47, 1;
	selp.f64 	%fd220, 0dBDA8FF8320FD8164, 0d3DE5DB65F9785EBA, %p20;
	ld.global.nc.v2.f64 	{%fd221, %fd222}, [%rd20];
	fma.rn.f64 	%fd223, %fd220, %fd219, %fd221;
	fma.rn.f64 	%fd224, %fd223, %fd219, %fd222;
	ld.global.nc.v2.f64 	{%fd225, %fd226}, [%rd20+16];
	fma.rn.f64 	%fd227, %fd224, %fd219, %fd225;
	fma.rn.f64 	%fd228, %fd227, %fd219, %fd226;
	ld.global.nc.v2.f64 	{%fd229, %fd230}, [%rd20+32];
	fma.rn.f64 	%fd231, %fd228, %fd219, %fd229;
	fma.rn.f64 	%fd232, %fd231, %fd219, %fd230;
	fma.rn.f64 	%fd233, %fd232, %fd245, %fd245;
	fma.rn.f64 	%fd234, %fd232, %fd219, 0d3FF0000000000000;
	selp.f64 	%fd235, %fd234, %fd233, %p20;
	and.b32  	%r48, %r54, 2;
	setp.eq.s32 	%p21, %r48, 0;
	mov.f64 	%fd236, 0d0000000000000000;
	sub.f64 	%fd237, %fd236, %fd235;
	selp.f64 	%fd238, %fd235, %fd237, %p21;
	fma.rn.f64 	%fd246, %fd5, %fd238, %fd6;
	st.global.f64 	[%rd1+16], %fd246;
$L__BB0_28:
	setp.geu.f64 	%p22, %fd248, %fd247;
	mov.f64 	%fd249, %fd247;
	@%p22 bra 	$L__BB0_30;
	st.global.f64 	[%rd1], %fd247;
	st.global.f64 	[%rd1+8], %fd248;
	mov.f64 	%fd249, %fd248;
	mov.f64 	%fd248, %fd247;
$L__BB0_30:
	setp.geu.f64 	%p23, %fd248, %fd246;
	@%p23 bra 	$L__BB0_32;
	st.global.f64 	[%rd1], %fd246;
	st.global.f64 	[%rd1+16], %fd248;
	mov.f64 	%fd246, %fd248;
$L__BB0_32:
	setp.geu.f64 	%p24, %fd249, %fd246;
	@%p24 bra 	$L__BB0_34;
	st.global.f64 	[%rd1+8], %fd246;
	st.global.f64 	[%rd1+16], %fd249;
$L__BB0_34:
	ret;

}
.func  (.param .align 16 .b8 func_retval0[16]) __internal_trig_reduction_slowpathd(
	.param .b64 __internal_trig_reduction_slowpathd_param_0
)
{
	.local .align 8 .b8 	__local_depot1[40];
	.reg .b64 	%SP;
	.reg .b64 	%SPL;
	.reg .pred 	%p<10>;
	.reg .b32 	%r<47>;
	.reg .b64 	%rd<74>;
	.reg .b64 	%fd<5>;

	mov.u64 	%SPL, __local_depot1;
	ld.param.f64 	%fd4, [__internal_trig_reduction_slowpathd_param_0];
	add.u64 	%rd1, %SPL, 0;
	{
	.reg .b32 %temp; 
	mov.b64 	{%temp, %r1}, %fd4;
	}
	shr.u32 	%r2, %r1, 20;
	and.b32  	%r3, %r2, 2047;
	setp.eq.s32 	%p1, %r3, 2047;
	mov.b32 	%r46, 0;
	@%p1 bra 	$L__BB1_9;
	add.s32 	%r20, %r3, -1024;
	mov.b64 	%rd20, %fd4;
	shl.b64 	%rd2, %rd20, 11;
	shr.u32 	%r4, %r20, 6;
	sub.s32 	%r45, 15, %r4;
	sub.s32 	%r21, 19, %r4;
	setp.lt.u32 	%p2, %r20, 128;
	selp.b32 	%r6, 18, %r21, %p2;
	setp.ge.s32 	%p3, %r45, %r6;
	mov.b64 	%rd70, 0;
	@%p3 bra 	$L__BB1_4;
	add.s32 	%r23, %r6, %r4;
	neg.s32 	%r43, %r23;
	or.b64  	%rd3, %rd2, -9223372036854775808;
	mov.b64 	%rd70, 0;
	mov.b32 	%r42, 0;
	mov.u64 	%rd25, __cudart_i2opi_d;
	mov.u32 	%r44, %r45;
$L__BB1_3:
	.pragma "nounroll";
	mul.wide.s32 	%rd22, %r42, 8;
	add.s64 	%rd23, %rd1, %rd22;
	mul.wide.s32 	%rd24, %r44, 8;
	add.s64 	%rd26, %rd25, %rd24;
	ld.global.nc.u64 	%rd27, [%rd26];
	{
	.reg .u32 %r0, %r1, %r2, %r3, %alo, %ahi, %blo, %bhi, %clo, %chi;
	mov.b64 	{%alo,%ahi}, %rd27;
	mov.b64 	{%blo,%bhi}, %rd3;
	mov.b64 	{%clo,%chi}, %rd70;
	mad.lo.cc.u32 	%r0, %alo, %blo, %clo;
	madc.hi.cc.u32 	%r1, %alo, %blo, %chi;
	madc.hi.u32 	%r2, %alo, %bhi, 0;
	mad.lo.cc.u32 	%r1, %alo, %bhi, %r1;
	madc.hi.cc.u32 	%r2, %ahi, %blo, %r2;
	madc.hi.u32 	%r3, %ahi, %bhi, 0;
	mad.lo.cc.u32 	%r1, %ahi, %blo, %r1;
	madc.lo.cc.u32 	%r2, %ahi, %bhi, %r2;
	addc.u32 	%r3, %r3, 0;
	mov.b64 	%rd28, {%r0,%r1};
	mov.b64 	%rd70, {%r2,%r3};
	}
	st.local.u64 	[%rd23], %rd28;
	add.s32 	%r44, %r44, 1;
	add.s32 	%r43, %r43, 1;
	add.s32 	%r42, %r42, 1;
	setp.ne.s32 	%p4, %r43, -15;
	mov.u32 	%r45, %r6;
	@%p4 bra 	$L__BB1_3;
$L__BB1_4:
	cvt.s64.s32 	%rd29, %r45;
	cvt.u64.u32 	%rd30, %r4;
	add.s64 	%rd31, %rd30, %rd29;
	shl.b64 	%rd32, %rd31, 3;
	add.s64 	%rd33, %rd1, %rd32;
	st.local.u64 	[%rd33+-120], %rd70;
	and.b32  	%r15, %r2, 63;
	ld.local.u64 	%rd72, [%rd1+16];
	ld.local.u64 	%rd71, [%rd1+24];
	setp.eq.s32 	%p5, %r15, 0;
	@%p5 bra 	$L__BB1_6;
	shl.b64 	%rd34, %rd71, %r15;
	shr.u64 	%rd35, %rd72, 1;
	xor.b32  	%r24, %r15, 63;
	shr.u64 	%rd36, %rd35, %r24;
	or.b64  	%rd71, %rd34, %rd36;
	ld.local.u64 	%rd37, [%rd1+8];
	shl.b64 	%rd38, %rd72, %r15;
	shr.u64 	%rd39, %rd37, 1;
	shr.u64 	%rd40, %rd39, %r24;
	or.b64  	%rd72, %rd38, %rd40;
$L__BB1_6:
	and.b32  	%r25, %r1, -2147483648;
	shr.u64 	%rd41, %rd71, 62;
	cvt.u32.u64 	%r26, %rd41;
	mov.b64 	{%r27, %r28}, %rd71;
	mov.b64 	{%r29, %r30}, %rd72;
	shf.l.wrap.b32 	%r31, %r30, %r27, 2;
	shf.l.wrap.b32 	%r32, %r27, %r28, 2;
	mov.b64 	%rd42, {%r31, %r32};
	shl.b64 	%rd43, %rd72, 2;
	shr.u64 	%rd44, %rd42, 63;
	cvt.u32.u64 	%r33, %rd44;
	add.s32 	%r34, %r33, %r26;
	setp.eq.s32 	%p6, %r25, 0;
	neg.s32 	%r35, %r34;
	selp.b32 	%r46, %r34, %r35, %p6;
	setp.gt.s64 	%p7, %rd42, -1;
	mov.b64 	%rd45, 0;
	{
	.reg .u32 %r0, %r1, %r2, %r3, %a0, %a1, %a2, %a3, %b0, %b1, %b2, %b3;
	mov.b64 	{%a0,%a1}, %rd45;
	mov.b64 	{%a2,%a3}, %rd45;
	mov.b64 	{%b0,%b1}, %rd43;
	mov.b64 	{%b2,%b3}, %rd42;
	sub.cc.u32 	%r0, %a0, %b0;
	subc.cc.u32 	%r1, %a1, %b1;
	subc.cc.u32 	%r2, %a2, %b2;
	subc.u32 	%r3, %a3, %b3;
	mov.b64 	%rd46, {%r0,%r1};
	mov.b64 	%rd47, {%r2,%r3};
	}
	xor.b32  	%r36, %r25, -2147483648;
	selp.b64 	%rd73, %rd42, %rd47, %p7;
	selp.b64 	%rd14, %rd43, %rd46, %p7;
	selp.b32 	%r17, %r25, %r36, %p7;
	clz.b64 	%r37, %rd73;
	cvt.u64.u32 	%rd15, %r37;
	setp.eq.s32 	%p8, %r37, 0;
	@%p8 bra 	$L__BB1_8;
	cvt.u32.u64 	%r38, %rd15;
	and.b32  	%r39, %r38, 63;
	shl.b64 	%rd48, %rd73, %r39;
	shr.u64 	%rd49, %rd14, 1;
	not.b32 	%r40, %r38;
	and.b32  	%r41, %r40, 63;
	shr.u64 	%rd50, %rd49, %r41;
	or.b64  	%rd73, %rd48, %rd50;
$L__BB1_8:
	mov.b64 	%rd51, -3958705157555305931;
	{
	.reg .u32 %r0, %r1, %r2, %r3, %alo, %ahi, %blo, %bhi;
	mov.b64 	{%alo,%ahi}, %rd73;
	mov.b64 	{%blo,%bhi}, %rd51;
	mul.lo.u32 	%r0, %alo, %blo;
	mul.hi.u32 	%r1, %alo, %blo;
	mad.lo.cc.u32 	%r1, %alo, %bhi, %r1;
	madc.hi.u32 	%r2, %alo, %bhi, 0;
	mad.lo.cc.u32 	%r1, %ahi, %blo, %r1;
	madc.hi.cc.u32 	%r2, %ahi, %blo, %r2;
	madc.hi.u32 	%r3, %ahi, %bhi, 0;
	mad.lo.cc.u32 	%r2, %ahi, %bhi, %r2;
	addc.u32 	%r3, %r3, 0;
	mov.b64 	%rd52, {%r0,%r1};
	mov.b64 	%rd53, {%r2,%r3};
	}
	setp.gt.s64 	%p9, %rd53, 0;
	{
	.reg .u32 %r0, %r1, %r2, %r3, %a0, %a1, %a2, %a3, %b0, %b1, %b2, %b3;
	mov.b64 	{%a0,%a1}, %rd52;
	mov.b64 	{%a2,%a3}, %rd53;
	mov.b64 	{%b0,%b1}, %rd52;
	mov.b64 	{%b2,%b3}, %rd53;
	add.cc.u32 	%r0, %a0, %b0;
	addc.cc.u32 	%r1, %a1, %b1;
	addc.cc.u32 	%r2, %a2, %b2;
	addc.u32 	%r3, %a3, %b3;
	mov.b64 	%rd54, {%r0,%r1};
	mov.b64 	%rd55, {%r2,%r3};
	}
	selp.b64 	%rd56, %rd55, %rd53, %p9;
	selp.s64 	%rd57, -1, 0, %p9;
	sub.s64 	%rd58, %rd57, %rd15;
	cvt.u64.u32 	%rd59, %r17;
	shl.b64 	%rd60, %rd59, 32;
	add.s64 	%rd61, %rd56, 1;
	shr.u64 	%rd62, %rd61, 10;
	add.s64 	%rd63, %rd62, 1;
	shr.u64 	%rd64, %rd63, 1;
	shl.b64 	%rd65, %rd58, 52;
	add.s64 	%rd66, %rd65, %rd64;
	add.s64 	%rd67, %rd66, 4602678819172646912;
	or.b64  	%rd68, %rd67, %rd60;
	mov.b64 	%fd4, %rd68;
$L__BB1_9:
	st.param.f64 	[func_retval0], %fd4;
	st.param.b32 	[func_retval0+8], %r46;
	ret;

}


// ===== COMPILED SASS (sm_100) =====

	.target	sm_100

	.elftype	@"ET_EXEC"


//--------------------- .note.nv.tkinfo           --------------------------
	.section	.note.nv.tkinfo,"",@"SHT_NOTE"
	.sectionflags	@"SHF_NOTE_NV_TKINFO"
	.tkinfo
        /*0018*/ 	.word	0x00000002
        /*0030*/ 	.string	""
        /*0030*/ 	.string	"ptxas"
        /*0030*/ 	.string	"Cuda compilation tools, release 13.0, V13.0.88"
        /*0030*/ 	.string	"Build cuda_13.0.r13.0/compiler.36424714_0"
        /*0030*/ 	.string	"-arch sm_100 -m 64 "



//--------------------- .note.nv.cuinfo           --------------------------
	.section	.note.nv.cuinfo,"",@"SHT_NOTE"
	.sectionflags	@"SHF_NOTE_NV_CUINFO"
        /*0018*/ 	.short	0x0002
        /*001a*/ 	.short	0x0064
        /*001c*/ 	.short	0x0082
	.zero		2


//--------------------- .nv.info                  --------------------------
	.section	.nv.info,"",@"SHT_CUDA_INFO"
	.align	4


	//----- nvinfo : EIATTR_REGCOUNT
	.align		4
        /*0000*/ 	.byte	0x04, 0x2f
        /*0002*/ 	.short	(.L_3 - .L_2)
	.align		4
.L_2:
        /*0004*/ 	.word	index@(eigenValsBatchKernel)
        /*0008*/ 	.word	0x00000022


	//----- nvinfo : EIATTR_FRAME_SIZE
	.align		4
.L_3:
        /*000c*/ 	.byte	0x04, 0x11
        /*000e*/ 	.short	(.L_5 - .L_4)
	.align		4
.L_4:
        /*0010*/ 	.word	index@($eigenValsBatchKernel$__internal_trig_reduction_slowpathd)
        /*0014*/ 	.word	0x00000028


	//----- nvinfo : EIATTR_FRAME_SIZE
	.align		4
.L_5:
        /*0018*/ 	.byte	0x04, 0x11
        /*001a*/ 	.short	(.L_7 - .L_6)
	.align		4
.L_6:
        /*001c*/ 	.word	index@($__internal_1_$__cuda_sm20_dsqrt_rn_f64_mediumpath_v1)
        /*0020*/ 	.word	0x00000028


	//----- nvinfo : EIATTR_FRAME_SIZE
	.align		4
.L_7:
        /*0024*/ 	.byte	0x04, 0x11
        /*0026*/ 	.short	(.L_9 - .L_8)
	.align		4
.L_8:
        /*0028*/ 	.word	index@($__internal_0_$__cuda_sm20_div_rn_f64_full)
        /*002c*/ 	.word	0x00000028


	//----- nvinfo : EIATTR_FRAME_SIZE
	.align		4
.L_9:
        /*0030*/ 	.byte	0x04, 0x11
        /*0032*/ 	.short	(.L_11 - .L_10)
	.align		4
.L_10:
        /*0034*/ 	.word	index@(eigenValsBatchKernel)
        /*0038*/ 	.word	0x00000028


	//----- nvinfo : EIATTR_MIN_STACK_SIZE
	.align		4
.L_11:
        /*003c*/ 	.byte	0x04, 0x12
        /*003e*/ 	.short	(.L_13 - .L_12)
	.align		4
.L_12:
        /*0040*/ 	.word	index@(eigenValsBatchKernel)
        /*0044*/ 	.word	0x00000028
.L_13:


//--------------------- .nv.compat                --------------------------
	.section	.nv.compat,"",@"SHT_CUDA_COMPAT_INFO"
	.align	4
        /*0000*/ 	.byte	0x02, 0x09, 0x00, 0x00, 0x02, 0x02, 0x01, 0x00, 0x02, 0x05, 0x05, 0x00, 0x03, 0x07, 0x01, 0x01
        /*0010*/ 	.byte	0x02, 0x03, 0x00, 0x00, 0x02, 0x06, 0x01, 0x00, 0x04, 0x0b, 0x08, 0x00, 0x01, 0x00, 0x00, 0x00
        /*0020*/ 	.byte	0x00, 0x00, 0x00, 0x00


//--------------------- .nv.info.eigenValsBatchKernel --------------------------
	.section	.nv.info.eigenValsBatchKernel,"",@"SHT_CUDA_INFO"
	.sectionflags	@""
	.align	4


	//----- nvinfo : EIATTR_CUDA_API_VERSION
	.align		4
        /*0000*/ 	.byte	0x04, 0x37
        /*0002*/ 	.short	(.L_15 - .L_14)
.L_14:
        /*0004*/ 	.word	0x00000082


	//----- nvinfo : EIATTR_KPARAM_INFO
	.align		4
.L_15:
        /*0008*/ 	.byte	0x04, 0x17
        /*000a*/ 	.short	(.L_17 - .L_16)
.L_16:
        /*000c*/ 	.word	0x00000000
        /*0010*/ 	.short	0x0003
        /*0012*/ 	.short	0x0018
        /*0014*/ 	.byte	0x00, 0xf0, 0x21, 0x00


	//----- nvinfo : EIATTR_KPARAM_INFO
	.align		4
.L_17:
        /*0018*/ 	.byte	0x04, 0x17
        /*001a*/ 	.short	(.L_19 - .L_18)
.L_18:
        /*001c*/ 	.word	0x00000000
        /*0020*/ 	.short	0x0002
        /*0022*/ 	.short	0x0010
        /*0024*/ 	.byte	0x00, 0xf5, 0x21, 0x00


	//----- nvinfo : EIATTR_KPARAM_INFO
	.align		4
.L_19:
        /*0028*/ 	.byte	0x04, 0x17
        /*002a*/ 	.short	(.L_21 - .L_20)
.L_20:
        /*002c*/ 	.word	0x00000000
        /*0030*/ 	.short	0x0001
        /*0032*/ 	.short	0x0008
        /*0034*/ 	.byte	0x00, 0xf5, 0x21, 0x00


	//----- nvinfo : EIATTR_KPARAM_INFO
	.align		4
.L_21:
        /*0038*/ 	.byte	0x04, 0x17
        /*003a*/ 	.short	(.L_23 - .L_22)
.L_22:
        /*003c*/ 	.word	0x00000000
        /*0040*/ 	.short	0x0000
        /*0042*/ 	.short	0x0000
        /*0044*/ 	.byte	0x00, 0xf0, 0x11, 0x00


	//----- nvinfo : EIATTR_SPARSE_MMA_MASK
	.align		4
.L_23:
        /*0048*/ 	.byte	0x03, 0x50
        /*004a*/ 	.short	0x0000


	//----- nvinfo : EIATTR_MAXREG_COUNT
	.align		4
        /*004c*/ 	.byte	0x03, 0x1b
        /*004e*/ 	.short	0x00ff


	//----- nvinfo : EIATTR_MERCURY_ISA_VERSION
	.align		4
        /*0050*/ 	.byte	0x03, 0x5f
        /*0052*/ 	.short	0x0101


	//----- nvinfo : EIATTR_VRC_CTA_INIT_COUNT
	.align		4
        /*0054*/ 	.byte	0x02, 0x4a
	.zero		1
	.zero		1


	//----- nvinfo : EIATTR_EXIT_INSTR_OFFSETS
	.align		4
        /*0058*/ 	.byte	0x04, 0x1c
        /*005a*/ 	.short	(.L_25 - .L_24)


	//   ....[0]....
.L_24:
        /*005c*/ 	.word	0x00000080


	//   ....[1]....
        /*0060*/ 	.word	0x00002870


	//   ....[2]....
        /*0064*/ 	.word	0x000028a0


	//----- nvinfo : EIATTR_CRS_STACK_SIZE
	.align		4
.L_25:
        /*0068*/ 	.byte	0x04, 0x1e
        /*006a*/ 	.short	(.L_27 - .L_26)
.L_26:
        /*006c*/ 	.word	0x00000000


	//----- nvinfo : EIATTR_CBANK_PARAM_SIZE
	.align		4
.L_27:
        /*0070*/ 	.byte	0x03, 0x19
        /*0072*/ 	.short	0x0020


	//----- nvinfo : EIATTR_PARAM_CBANK
	.align		4
        /*0074*/ 	.byte	0x04, 0x0a
        /*0076*/ 	.short	(.L_29 - .L_28)
	.align		4
.L_28:
        /*0078*/ 	.word	index@(.nv.constant0.eigenValsBatchKernel)
        /*007c*/ 	.short	0x0380
        /*007e*/ 	.short	0x0020


	//----- nvinfo : EIATTR_SW_WAR
	.align		4
.L_29:
        /*0080*/ 	.byte	0x04, 0x36
        /*0082*/ 	.short	(.L_31 - .L_30)
.L_30:
        /*0084*/ 	.word	0x00000008
.L_31:


//--------------------- .nv.callgraph             --------------------------
	.section	.nv.callgraph,"",@"SHT_CUDA_CALLGRAPH"
	.align	4
	.sectionentsize	8
	.align		4
        /*0000*/ 	.word	0x00000000
	.align		4
        /*0004*/ 	.word	0xffffffff
	.align		4
        /*0008*/ 	.word	0x00000000
	.align		4
        /*000c*/ 	.word	0xfffffffe
	.align		4
        /*0010*/ 	.word	0x00000000
	.align		4
        /*0014*/ 	.word	0xfffffffd
	.align		4
        /*0018*/ 	.word	0x00000000
	.align		4
        /*001c*/ 	.word	0xfffffffc


//--------------------- .nv.constant4             --------------------------
	.section	.nv.constant4,"a",@progbits
	.align	8
	.align		8
.nv.constant4:
        /*0000*/ 	.dword	__cudart_i2opi_d
	.align		8
        /*0008*/ 	.dword	__cudart_sin_cos_coeffs


//--------------------- .text.eigenValsBatchKernel --------------------------
	.section	.text.eigenValsBatchKernel,"ax",@progbits
	.align	128
        .global         eigenValsBatchKernel
        .type           eigenValsBatchKernel,@function
        .size           eigenValsBatchKernel,(.L_x_57 - eigenValsBatchKernel)
        .other          eigenValsBatchKernel,@"STO_CUDA_ENTRY STV_DEFAULT"
eigenValsBatchKernel:
.text.eigenValsBatchKernel:
[----:B------:R-:W0:Y:S01]  /*0000*/  LDC R1, c[0x0][0x37c] ;  /* 0x0000df00ff017b82 */ /* 0x000e220000000800 */
[----:B------:R-:W1:Y:S07]  /*0010*/  S2R R3, SR_TID.X ;  /* 0x0000000000037919 */ /* 0x000e6e0000002100 */
[----:B------:R-:W1:Y:S01]  /*0020*/  S2UR UR4, SR_CTAID.X ;  /* 0x00000000000479c3 */ /* 0x000e620000002500 */
[----:B------:R-:W2:Y:S01]  /*0030*/  LDCU UR5, c[0x0][0x380] ;  /* 0x00007000ff0577ac */ /* 0x000ea20008000800 */
[----:B0-----:R-:W-:-:S06]  /*0040*/  VIADD R1, R1, 0xffffffd8 ;  /* 0xffffffd801017836 */ /* 0x001fcc0000000000 */
[----:B------:R-:W1:Y:S02]  /*0050*/  LDC R0, c[0x0][0x360] ;  /* 0x0000d800ff007b82 */ /* 0x000e640000000800 */
[----:B-1----:R-:W-:-:S05]  /*0060*/  IMAD R0, R0, UR4, R3 ;  /* 0x0000000400007c24 */ /* 0x002fca000f8e0203 */
[----:B--2---:R-:W-:-:S13]  /*0070*/  ISETP.GE.AND P0, PT, R0, UR5, PT ;  /* 0x0000000500007c0c */ /* 0x004fda000bf06270 */
[----:B------:R-:W-:Y:S05]  /*0080*/  @P0 EXIT ;  /* 0x000000000000094d */ /* 0x000fea0003800000 */
[----:B------:R-:W0:Y:S01]  /*0090*/  LDC.64 R24, c[0x0][0x388] ;  /* 0x0000e200ff187b82 */ /* 0x000e220000000a00 */
[----:B------:R-:W1:Y:S01]  /*00a0*/  LDCU.64 UR4, c[0x0][0x358] ;  /* 0x00006b00ff0477ac */ /* 0x000e620008000a00 */
[----:B------:R-:W-:-:S04]  /*00b0*/  IMAD R3, R0, 0x9, RZ ;  /* 0x0000000900037824 */ /* 0x000fc800078e02ff */
[----:B0-----:R-:W-:-:S05]  /*00c0*/  IMAD.WIDE R24, R3, 0x8, R24 ;  /* 0x0000000803187825 */ /* 0x001fca00078e0218 */
[----:B-1----:R-:W2:Y:S04]  /*00d0*/  LDG.E.64 R20, desc[UR4][R24.64+0x20] ;  /* 0x0000200418147981 */ /* 0x002ea8000c1e1b00 */
[----:B------:R-:W2:Y:S04]  /*00e0*/  LDG.E.64 R18, desc[UR4][R24.64+0x10] ;  /* 0x0000100418127981 */ /* 0x000ea8000c1e1b00 */
[----:B------:R-:W3:Y:S04]  /*00f0*/  LDG.E.64 R14, desc[UR4][R24.64+0x38] ;  /* 0x00003804180e7981 */ /* 0x000ee8000c1e1b00 */
[----:B------:R-:W4:Y:S04]  /*0100*/  LDG.E.64 R10, desc[UR4][R24.64+0x28] ;  /* 0x00002804180a7981 */ /* 0x000f28000c1e1b00 */
[----:B------:R-:W5:Y:S04]  /*0110*/  LDG.E.64 R22, desc[UR4][R24.64+0x8] ;  /* 0x0000080418167981 */ /* 0x000f68000c1e1b00 */
[----:B------:R-:W5:Y:S04]  /*0120*/  LDG.E.64 R12, desc[UR4][R24.64] ;  /* 0x00000004180c7981 */ /* 0x000f68000c1e1b00 */
[----:B------:R-:W5:Y:S04]  /*0130*/  LDG.E.64 R2, desc[UR4][R24.64+0x40] ;  /* 0x0000400418027981 */ /* 0x000f68000c1e1b00 */
[----:B------:R-:W5:Y:S04]  /*0140*/  LDG.E.64 R4, desc[UR4][R24.64+0x18] ;  /* 0x0000180418047981 */ /* 0x000f68000c1e1b00 */
[----:B------:R-:W5:Y:S01]  /*0150*/  LDG.E.64 R8, desc[UR4][R24.64+0x30] ;  /* 0x0000300418087981 */ /* 0x000f62000c1e1b00 */
[----:B------:R-:W-:Y:S01]  /*0160*/  BSSY.RECONVERGENT B0, `(.L_x_0) ;  /* 0x0000030000007945 */ /* 0x000fe20003800200 */
[----:B--2---:R-:W-:-:S02]  /*0170*/  DMUL R16, R20, R18 ;  /* 0x0000001214107228 */ /* 0x004fc40000000000 */
[C---:B---3--:R-:W-:Y:S02]  /*0180*/  DMUL R6, R14.reuse, R18 ;  /* 0x000000120e067228 */ /* 0x048fe40000000000 */
[----:B----4-:R-:W-:-:S04]  /*0190*/  DMUL R14, R14, R10 ;  /* 0x0000000a0e0e7228 */ /* 0x010fc80000000000 */
[-C--:B-----5:R-:W-:Y:S02]  /*01a0*/  DFMA R10, R10, R22.reuse, -R16 ;  /* 0x000000160a0a722b */ /* 0x0a0fe40000000810 */
[----:B------:R-:W0:Y:S01]  /*01b0*/  MUFU.RCP64H R17, 9 ;  /* 0x4022000000117908 */ /* 0x000e220000001800 */
[----:B------:R-:W-:Y:S02]  /*01c0*/  DADD R28, RZ, R12 ;  /* 0x00000000ff1c7229 */ /* 0x000fe4000000000c */
[-C--:B------:R-:W-:Y:S02]  /*01d0*/  DFMA R6, R2, R22.reuse, -R6 ;  /* 0x000000160206722b */ /* 0x080fe40000000806 */
[----:B------:R-:W-:-:S04]  /*01e0*/  DMUL R22, R4, R22 ;  /* 0x0000001604167228 */ /* 0x000fc80000000000 */
[----:B------:R-:W-:Y:S02]  /*01f0*/  DADD R28, R20, R28 ;  /* 0x00000000141c7229 */ /* 0x000fe4000000001c */
[----:B------:R-:W-:Y:S01]  /*0200*/  DMUL R18, R18, R8 ;  /* 0x0000000812127228 */ /* 0x000fe20000000000 */
[----:B------:R-:W-:Y:S01]  /*0210*/  IMAD.MOV.U32 R16, RZ, RZ, 0x1 ;  /* 0x00000001ff107424 */ /* 0x000fe200078e00ff */
[----:B------:R-:W-:Y:S02]  /*0220*/  DFMA R14, R20, R2, -R14 ;  /* 0x00000002140e722b */ /* 0x000fe4000000080e */
[----:B------:R-:W-:Y:S01]  /*0230*/  DFMA R22, R12, R20, -R22 ;  /* 0x000000140c16722b */ /* 0x000fe20000000816 */
[----:B------:R-:W-:Y:S02]  /*0240*/  IMAD.MOV.U32 R20, RZ, RZ, 0x0 ;  /* 0x00000000ff147424 */ /* 0x000fe400078e00ff */
[----:B------:R-:W-:Y:S01]  /*0250*/  IMAD.MOV.U32 R21, RZ, RZ, 0x40220000 ;  /* 0x40220000ff157424 */ /* 0x000fe200078e00ff */
[----:B------:R-:W-:-:S02]  /*0260*/  DADD R28, R2, R28 ;  /* 0x00000000021c7229 */ /* 0x000fc4000000001c */
[----:B------:R-:W-:-:S03]  /*0270*/  DFMA R18, R12, R2, -R18 ;  /* 0x000000020c12722b */ /* 0x000fc60000000812 */
[----:B0-----:R-:W-:-:S08]  /*0280*/  DFMA R2, R16, -R20, 1 ;  /* 0x3ff000001002742b */ /* 0x001fd00000000814 */
[----:B------:R-:W-:-:S08]  /*0290*/  DFMA R2, R2, R2, R2 ;  /* 0x000000020202722b */ /* 0x000fd00000000002 */
[----:B------:R-:W-:Y:S02]  /*02a0*/  DFMA R16, R16, R2, R16 ;  /* 0x000000021010722b */ /* 0x000fe40000000010 */
[----:B------:R-:W-:Y:S02]  /*02b0*/  DADD R2, R14, R18 ;  /* 0x000000000e027229 */ /* 0x000fe40000000012 */
[----:B------:R-:W-:-:S04]  /*02c0*/  DMUL R18, R28, R28 ;  /* 0x0000001c1c127228 */ /* 0x000fc80000000000 */
[----:B------:R-:W-:Y:S02]  /*02d0*/  DFMA R20, R16, -R20, 1 ;  /* 0x3ff000001014742b */ /* 0x000fe40000000814 */
[----:B------:R-:W-:-:S06]  /*02e0*/  DADD R2, R2, R22 ;  /* 0x0000000002027229 */ /* 0x000fcc0000000016 */
[----:B------:R-:W-:Y:S02]  /*02f0*/  DFMA R20, R16, R20, R16 ;  /* 0x000000141014722b */ /* 0x000fe40000000010 */
[----:B------:R-:W-:-:S08]  /*0300*/  DFMA R16, R2, 3, -R18 ;  /* 0x400800000210782b */ /* 0x000fd00000000812 */
[----:B------:R-:W-:-:S08]  /*0310*/  DMUL R22, R16, R20 ;  /* 0x0000001410167228 */ /* 0x000fd00000000000 */
[----:B------:R-:W-:Y:S02]  /*0320*/  DFMA R18, R22, -9, R16 ;  /* 0xc02200001612782b */ /* 0x000fe40000000010 */
[----:B------:R-:W-:-:S06]  /*0330*/  DMUL R6, R4, R6 ;  /* 0x0000000604067228 */ /* 0x000fcc0000000000 */
[----:B------:R-:W-:Y:S01]  /*0340*/  DFMA R22, R20, R18, R22 ;  /* 0x000000121416722b */ /* 0x000fe20000000016 */
[----:B------:R-:W0:Y:S01]  /*0350*/  LDC.64 R20, c[0x0][0x390] ;  /* 0x0000e400ff147b82 */ /* 0x000e220000000a00 */
[----:B------:R-:W-:Y:S01]  /*0360*/  DFMA R4, R12, R14, -R6 ;  /* 0x0000000e0c04722b */ /* 0x000fe20000000806 */
[----:B------:R-:W-:-:S07]  /*0370*/  FSETP.GEU.AND P1, PT, |R17|, 6.5827683646048100446e-37, PT ;  /* 0x036000001100780b */ /* 0x000fce0003f2e200 */
[----:B------:R-:W-:-:S05]  /*0380*/  FFMA R6, RZ, 2.53125, R23 ;  /* 0x40220000ff067823 */ /* 0x000fca0000000017 */
[----:B------:R-:W-:Y:S01]  /*0390*/  FSETP.GT.AND P0, PT, |R6|, 1.469367938527859385e-39, PT ;  /* 0x001000000600780b */ /* 0x000fe20003f04200 */
[----:B------:R-:W-:Y:S01]  /*03a0*/  IMAD R7, R0, 0x3, RZ ;  /* 0x0000000300077824 */ /* 0x000fe200078e02ff */
[----:B------:R-:W-:-:S03]  /*03b0*/  DFMA R4, R8, R10, R4 ;  /* 0x0000000a0804722b */ /* 0x000fc60000000004 */
[----:B0-----:R-:W-:-:S08]  /*03c0*/  IMAD.WIDE R20, R7, 0x8, R20 ;  /* 0x0000000807147825 */ /* 0x001fd000078e0214 */
[----:B------:R-:W-:Y:S05]  /*03d0*/  @P0 BRA P1, `(.L_x_1) ;  /* 0x0000000000200947 */ /* 0x000fea0000800000 */
[----:B------:R-:W-:Y:S01]  /*03e0*/  IMAD.MOV.U32 R18, RZ, RZ, R16 ;  /* 0x000000ffff127224 */ /* 0x000fe200078e0010 */
[----:B------:R-:W-:Y:S01]  /*03f0*/  MOV R0, 0x440 ;  /* 0x0000044000007802 */ /* 0x000fe20000000f00 */
[----:B------:R-:W-:Y:S02]  /*0400*/  IMAD.MOV.U32 R19, RZ, RZ, R17 ;  /* 0x000000ffff137224 */ /* 0x000fe400078e0011 */
[----:B------:R-:W-:Y:S02]  /*0410*/  IMAD.MOV.U32 R16, RZ, RZ, RZ ;  /* 0x000000ffff107224 */ /* 0x000fe400078e00ff */
[----:B------:R-:W-:-:S07]  /*0420*/  IMAD.MOV.U32 R15, RZ, RZ, 0x40220000 ;  /* 0x40220000ff0f7424 */ /* 0x000fce00078e00ff */
[----:B------:R-:W-:Y:S05]  /*0430*/  CALL.REL.NOINC `($__internal_0_$__cuda_sm20_div_rn_f64_full) ;  /* 0x00000024001c7944 */ /* 0x000fea0003c00000 */
[----:B------:R-:W-:Y:S02]  /*0440*/  IMAD.MOV.U32 R22, RZ, RZ, R26 ;  /* 0x000000ffff167224 */ /* 0x000fe400078e001a */
[----:B------:R-:W-:-:S07]  /*0450*/  IMAD.MOV.U32 R23, RZ, RZ, R27 ;  /* 0x000000ffff177224 */ /* 0x000fce00078e001b */
.L_x_1:
[----:B------:R-:W-:Y:S05]  /*0460*/  BSYNC.RECONVERGENT B0 ;  /* 0x0000000000007941 */ /* 0x000fea0003800200 */
.L_x_0:
[C---:B------:R-:W-:Y:S01]  /*0470*/  DMUL R6, R28.reuse, -2 ;  /* 0xc00000001c067828 */ /* 0x040fe20000000000 */
[----:B------:R-:W0:Y:S01]  /*0480*/  LDCU.64 UR6, c[0x0][0x398] ;  /* 0x00007300ff0677ac */ /* 0x000e220008000a00 */
[C---:B------:R-:W-:Y:S01]  /*0490*/  DMUL R8, R28.reuse, 9 ;  /* 0x402200001c087828 */ /* 0x040fe20000000000 */
[----:B------:R-:W-:Y:S05]  /*04a0*/  BSSY.RECONVERGENT B0, `(.L_x_2) ;  /* 0x000022d000007945 */ /* 0x000fea0003800200 */
[----:B------:R-:W-:-:S08]  /*04b0*/  DMUL R6, R28, R6 ;  /* 0x000000061c067228 */ /* 0x000fd00000000000 */
[----:B------:R-:W-:Y:S02]  /*04c0*/  DMUL R6, R28, R6 ;  /* 0x000000061c067228 */ /* 0x000fe40000000000 */
[----:B0-----:R-:W-:-:S06]  /*04d0*/  DSETP.GT.AND P0, PT, R22, -UR6, PT ;  /* 0x8000000616007e2a */ /* 0x001fcc000bf04000 */
[----:B------:R-:W-:-:S08]  /*04e0*/  DFMA R6, R2, R8, R6 ;  /* 0x000000080206722b */ /* 0x000fd00000000006 */
[----:B------:R-:W-:Y:S01]  /*04f0*/  DFMA R18, R4, -27, R6 ;  /* 0xc03b00000412782b */ /* 0x000fe20000000006 */
[----:B------:R-:W-:Y:S10]  /*0500*/  @!P0 BRA `(.L_x_3) ;  /* 0x0000000000908947 */ /* 0x000ff40003800000 */
[----:B------:R-:W0:Y:S01]  /*0510*/  MUFU.RCP64H R3, 3 ;  /* 0x4008000000037908 */ /* 0x000e220000001800 */
[----:B------:R-:W-:Y:S01]  /*0520*/  IMAD.MOV.U32 R6, RZ, RZ, 0x0 ;  /* 0x00000000ff067424 */ /* 0x000fe200078e00ff */
[----:B------:R-:W-:Y:S01]  /*0530*/  FSETP.GEU.AND P1, PT, |R29|, 6.5827683646048100446e-37, PT ;  /* 0x036000001d00780b */ /* 0x000fe20003f2e200 */
[----:B------:R-:W-:Y:S01]  /*0540*/  IMAD.MOV.U32 R7, RZ, RZ, 0x40080000 ;  /* 0x40080000ff077424 */ /* 0x000fe200078e00ff */
[----:B------:R-:W-:Y:S01]  /*0550*/  BSSY.RECONVERGENT B1, `(.L_x_4) ;  /* 0x0000015000017945 */ /* 0x000fe20003800200 */
[----:B------:R-:W-:-:S06]  /*0560*/  IMAD.MOV.U32 R2, RZ, RZ, 0x1 ;  /* 0x00000001ff027424 */ /* 0x000fcc00078e00ff */
[----:B0-----:R-:W-:-:S08]  /*0570*/  DFMA R4, R2, -R6, 1 ;  /* 0x3ff000000204742b */ /* 0x001fd00000000806 */
[----:B------:R-:W-:-:S08]  /*0580*/  DFMA R4, R4, R4, R4 ;  /* 0x000000040404722b */ /* 0x000fd00000000004 */
[----:B------:R-:W-:-:S08]  /*0590*/  DFMA R4, R2, R4, R2 ;  /* 0x000000040204722b */ /* 0x000fd00000000002 */
[----:B------:R-:W-:-:S08]  /*05a0*/  DFMA R2, R4, -R6, 1 ;  /* 0x3ff000000402742b */ /* 0x000fd00000000806 */
[----:B------:R-:W-:-:S08]  /*05b0*/  DFMA R2, R4, R2, R4 ;  /* 0x000000020402722b */ /* 0x000fd00000000004 */
[----:B------:R-:W-:-:S08]  /*05c0*/  DMUL R4, R28, R2 ;  /* 0x000000021c047228 */ /* 0x000fd00000000000 */
[----:B------:R-:W-:-:S08]  /*05d0*/  DFMA R6, R4, -3, R28 ;  /* 0xc00800000406782b */ /* 0x000fd0000000001c */
[----:B------:R-:W-:-:S10]  /*05e0*/  DFMA R2, R2, R6, R4 ;  /* 0x000000060202722b */ /* 0x000fd40000000004 */
[----:B------:R-:W-:-:S05]  /*05f0*/  FFMA R0, RZ, 2.125, R3 ;  /* 0x40080000ff007823 */ /* 0x000fca0000000003 */
[----:B------:R-:W-:-:S13]  /*0600*/  FSETP.GT.AND P0, PT, |R0|, 1.469367938527859385e-39, PT ;  /* 0x001000000000780b */ /* 0x000fda0003f04200 */
        /* <DEDUP_REMOVED lines=9> */
.L_x_5:
[----:B------:R-:W-:Y:S05]  /*06a0*/  BSYNC.RECONVERGENT B1 ;  /* 0x0000000000017941 */ /* 0x000fea0003800200 */
.L_x_4:
[----:B------:R0:W-:Y:S01]  /*06b0*/  STG.E.64 desc[UR4][R20.64+0x10], R2 ;  /* 0x0000100214007986 */ /* 0x0001e2000c101b04 */
[--C-:B------:R-:W-:Y:S01]  /*06c0*/  IMAD.MOV.U32 R10, RZ, RZ, R2.reuse ;  /* 0x000000ffff0a7224 */ /* 0x100fe200078e0002 */
[----:B------:R-:W-:Y:S01]  /*06d0*/  MOV R7, R3 ;  /* 0x0000000300077202 */ /* 0x000fe20000000f00 */
[--C-:B------:R-:W-:Y:S01]  /*06e0*/  IMAD.MOV.U32 R11, RZ, RZ, R3.reuse ;  /* 0x000000ffff0b7224 */ /* 0x100fe200078e0003 */
[----:B------:R0:W-:Y:S01]  /*06f0*/  STG.E.64 desc[UR4][R20.64+0x8], R2 ;  /* 0x0000080214007986 */ /* 0x0001e2000c101b04 */
[--C-:B------:R-:W-:Y:S02]  /*0700*/  IMAD.MOV.U32 R6, RZ, RZ, R2.reuse ;  /* 0x000000ffff067224 */ /* 0x100fe400078e0002 */
[----:B------:R-:W-:Y:S01]  /*0710*/  IMAD.MOV.U32 R22, RZ, RZ, R2 ;  /* 0x000000ffff167224 */ /* 0x000fe200078e0002 */
[----:B------:R0:W-:Y:S01]  /*0720*/  STG.E.64 desc[UR4][R20.64], R2 ;  /* 0x0000000214007986 */ /* 0x0001e2000c101b04 */
[----:B------:R-:W-:Y:S01]  /*0730*/  IMAD.MOV.U32 R23, RZ, RZ, R3 ;  /* 0x000000ffff177224 */ /* 0x000fe200078e0003 */
[----:B------:R-:W-:Y:S06]  /*0740*/  BRA `(.L_x_6) ;  /* 0x0000002000087947 */ /* 0x000fec0003800000 */
.L_x_3:
        /* <DEDUP_REMOVED lines=14> */
[----:B------:R-:W-:-:S05]  /*0830*/  FFMA R0, RZ, 2.921875, R7 ;  /* 0x403b0000ff007823 */ /* 0x000fca0000000007 */
[----:B------:R-:W-:-:S13]  /*0840*/  FSETP.GT.AND P0, PT, |R0|, 1.469367938527859385e-39, PT ;  /* 0x001000000000780b */ /* 0x000fda0003f04200 */
[----:B------:R-:W-:Y:S05]  /*0850*/  @P0 BRA P1, `(.L_x_8) ;  /* 0x0000000000180947 */ /* 0x000fea0000800000 */
[----:B------:R-:W-:Y:S01]  /*0860*/  IMAD.MOV.U32 R16, RZ, RZ, RZ ;  /* 0x000000ffff107224 */ /* 0x000fe200078e00ff */
[----:B------:R-:W-:Y:S01]  /*0870*/  MOV R0, 0x8a0 ;  /* 0x000008a000007802 */ /* 0x000fe20000000f00 */
[----:B------:R-:W-:-:S07]  /*0880*/  IMAD.MOV.U32 R15, RZ, RZ, 0x403b0000 ;  /* 0x403b0000ff0f7424 */ /* 0x000fce00078e00ff */
[----:B------:R-:W-:Y:S05]  /*0890*/  CALL.REL.NOINC `($__internal_0_$__cuda_sm20_div_rn_f64_full) ;  /* 0x0000002000047944 */ /* 0x000fea0003c00000 */
[----:B------:R-:W-:Y:S02]  /*08a0*/  IMAD.MOV.U32 R6, RZ, RZ, R26 ;  /* 0x000000ffff067224 */ /* 0x000fe400078e001a */
[----:B------:R-:W-:-:S07]  /*08b0*/  IMAD.MOV.U32 R7, RZ, RZ, R27 ;  /* 0x000000ffff077224 */ /* 0x000fce00078e001b */
.L_x_8:
[----:B------:R-:W-:Y:S05]  /*08c0*/  BSYNC.RECONVERGENT B1 ;  /* 0x0000000000017941 */ /* 0x000fea0003800200 */
.L_x_7:
[----:B------:R-:W-:Y:S01]  /*08d0*/  DADD R2, -RZ, -R22 ;  /* 0x00000000ff027229 */ /* 0x000fe20000000916 */
[----:B------:R-:W-:Y:S01]  /*08e0*/  IMAD.MOV.U32 R10, RZ, RZ, 0x0 ;  /* 0x00000000ff0a7424 */ /* 0x000fe200078e00ff */
[----:B------:R-:W-:Y:S01]  /*08f0*/  BSSY.RECONVERGENT B1, `(.L_x_9) ;  /* 0x0000012000017945 */ /* 0x000fe20003800200 */
[----:B------:R-:W-:-:S03]  /*0900*/  IMAD.MOV.U32 R11, RZ, RZ, 0x3fd80000 ;  /* 0x3fd80000ff0b7424 */ /* 0x000fc600078e00ff */
[----:B------:R-:W0:Y:S04]  /*0910*/  MUFU.RSQ64H R5, R3 ;  /* 0x0000000300057308 */ /* 0x000e280000001c00 */
[----:B------:R-:W-:-:S05]  /*0920*/  VIADD R4, R3, 0xfcb00000 ;  /* 0xfcb0000003047836 */ /* 0x000fca0000000000 */
[----:B------:R-:W-:Y:S01]  /*0930*/  ISETP.GE.U32.AND P0, PT, R4, 0x7ca00000, PT ;  /* 0x7ca000000400780c */ /* 0x000fe20003f06070 */
[----:B0-----:R-:W-:-:S08]  /*0940*/  DMUL R8, R4, R4 ;  /* 0x0000000404087228 */ /* 0x001fd00000000000 */
[----:B------:R-:W-:-:S08]  /*0950*/  DFMA R8, -R8, -R22, 1 ;  /* 0x3ff000000808742b */ /* 0x000fd00000000916 */
[----:B------:R-:W-:Y:S02]  /*0960*/  DFMA R10, R8, R10, 0.5 ;  /* 0x3fe00000080a742b */ /* 0x000fe4000000000a */
[----:B------:R-:W-:-:S08]  /*0970*/  DMUL R8, R4, R8 ;  /* 0x0000000804087228 */ /* 0x000fd00000000000 */
[----:B------:R-:W-:-:S08]  /*0980*/  DFMA R14, R10, R8, R4 ;  /* 0x000000080a0e722b */ /* 0x000fd00000000004 */
[----:B------:R-:W-:Y:S02]  /*0990*/  DMUL R8, R14, -R22 ;  /* 0x800000160e087228 */ /* 0x000fe40000000000 */
[----:B------:R-:W-:Y:S02]  /*09a0*/  VIADD R13, R15, 0xfff00000 ;  /* 0xfff000000f0d7836 */ /* 0x000fe40000000000 */
[----:B------:R-:W-:-:S04]  /*09b0*/  IMAD.MOV.U32 R12, RZ, RZ, R14 ;  /* 0x000000ffff0c7224 */ /* 0x000fc800078e000e */
[----:B------:R-:W-:-:S08]  /*09c0*/  DFMA R16, R8, -R8, -R22 ;  /* 0x800000080810722b */ /* 0x000fd00000000816 */
[----:B------:R-:W-:Y:S01]  /*09d0*/  DFMA R10, R16, R12, R8 ;  /* 0x0000000c100a722b */ /* 0x000fe20000000008 */
[----:B------:R-:W-:Y:S10]  /*09e0*/  @!P0 BRA `(.L_x_10) ;  /* 0x0000000000088947 */ /* 0x000ff40003800000 */
[----:B------:R-:W-:-:S07]  /*09f0*/  MOV R0, 0xa10 ;  /* 0x00000a1000007802 */ /* 0x000fce0000000f00 */
[----:B------:R-:W-:Y:S05]  /*0a00*/  CALL.REL.NOINC `($__internal_1_$__cuda_sm20_dsqrt_rn_f64_mediumpath_v1) ;  /* 0x0000002400147944 */ /* 0x000fea0003c00000 */
.L_x_10:
[----:B------:R-:W-:Y:S05]  /*0a10*/  BSYNC.RECONVERGENT B1 ;  /* 0x0000000000017941 */ /* 0x000fea0003800200 */
.L_x_9:
        /* <DEDUP_REMOVED lines=13> */
[----:B------:R-:W-:Y:S02]  /*0af0*/  DFMA R2, R4, R8, R2 ;  /* 0x000000080402722b */ /* 0x000fe40000000002 */
[----:B------:R-:W-:-:S08]  /*0b00*/  DADD R4, R10, R10 ;  /* 0x000000000a047229 */ /* 0x000fd0000000000a */
[----:B------:R-:W-:-:S05]  /*0b10*/  FFMA R0, RZ, 2.125, R3 ;  /* 0x40080000ff007823 */ /* 0x000fca0000000003 */
[----:B------:R-:W-:-:S13]  /*0b20*/  FSETP.GT.AND P0, PT, |R0|, 1.469367938527859385e-39, PT ;  /* 0x001000000000780b */ /* 0x000fda0003f04200 */
[----:B------:R-:W-:Y:S05]  /*0b30*/  @P0 BRA P1, `(.L_x_12) ;  /* 0x0000000000200947 */ /* 0x000fea0000800000 */
[----:B------:R-:W-:Y:S01]  /*0b40*/  IMAD.MOV.U32 R18, RZ, RZ, R28 ;  /* 0x000000ffff127224 */ /* 0x000fe200078e001c */
[----:B------:R-:W-:Y:S01]  /*0b50*/  MOV R16, RZ ;  /* 0x000000ff00107202 */ /* 0x000fe20000000f00 */
[----:B------:R-:W-:Y:S01]  /*0b60*/  IMAD.MOV.U32 R19, RZ, RZ, R29 ;  /* 0x000000ffff137224 */ /* 0x000fe200078e001d */
[----:B------:R-:W-:Y:S01]  /*0b70*/  MOV R0, 0xba0 ;  /* 0x00000ba000007802 */ /* 0x000fe20000000f00 */
[----:B------:R-:W-:-:S07]  /*0b80*/  IMAD.MOV.U32 R15, RZ, RZ, 0x40080000 ;  /* 0x40080000ff0f7424 */ /* 0x000fce00078e00ff */
[----:B------:R-:W-:Y:S05]  /*0b90*/  CALL.REL.NOINC `($__internal_0_$__cuda_sm20_div_rn_f64_full) ;  /* 0x0000001c00447944 */ /* 0x000fea0003c00000 */
[----:B------:R-:W-:Y:S02]  /*0ba0*/  IMAD.MOV.U32 R2, RZ, RZ, R26 ;  /* 0x000000ffff027224 */ /* 0x000fe400078e001a */
[----:B------:R-:W-:-:S07]  /*0bb0*/  IMAD.MOV.U32 R3, RZ, RZ, R27 ;  /* 0x000000ffff037224 */ /* 0x000fce00078e001b */
.L_x_12:
[----:B------:R-:W-:Y:S05]  /*0bc0*/  BSYNC.RECONVERGENT B1 ;  /* 0x0000000000017941 */ /* 0x000fea0003800200 */
.L_x_11:
[----:B------:R-:W-:Y:S01]  /*0bd0*/  DMUL R14, R4, R22 ;  /* 0x00000016040e7228 */ /* 0x000fe20000000000 */
[----:B------:R-:W-:Y:S01]  /*0be0*/  IMAD.MOV.U32 R8, RZ, RZ, 0x1 ;  /* 0x00000001ff087424 */ /* 0x000fe200078e00ff */
[----:B------:R-:W-:Y:S01]  /*0bf0*/  FSETP.GEU.AND P1, PT, |R7|, 6.5827683646048100446e-37, PT ;  /* 0x036000000700780b */ /* 0x000fe20003f2e200 */
[----:B------:R-:W-:Y:S03]  /*0c00*/  BSSY.RECONVERGENT B1, `(.L_x_13) ;  /* 0x0000014000017945 */ /* 0x000fe60003800200 */
[----:B------:R-:W0:Y:S02]  /*0c10*/  MUFU.RCP64H R9, R15 ;  /* 0x0000000f00097308 */ /* 0x000e240000001800 */
[----:B0-----:R-:W-:-:S08]  /*0c20*/  DFMA R10, -R14, R8, 1 ;  /* 0x3ff000000e0a742b */ /* 0x001fd00000000108 */
[----:B------:R-:W-:-:S08]  /*0c30*/  DFMA R10, R10, R10, R10 ;  /* 0x0000000a0a0a722b */ /* 0x000fd0000000000a */
[----:B------:R-:W-:-:S08]  /*0c40*/  DFMA R10, R8, R10, R8 ;  /* 0x0000000a080a722b */ /* 0x000fd00000000008 */
[----:B------:R-:W-:-:S08]  /*0c50*/  DFMA R8, -R14, R10, 1 ;  /* 0x3ff000000e08742b */ /* 0x000fd0000000010a */
[----:B------:R-:W-:-:S08]  /*0c60*/  DFMA R8, R10, R8, R10 ;  /* 0x000000080a08722b */ /* 0x000fd0000000000a */
[----:B------:R-:W-:-:S08]  /*0c70*/  DMUL R10, R8, R6 ;  /* 0x00000006080a7228 */ /* 0x000fd00000000000 */
[----:B------:R-:W-:-:S08]  /*0c80*/  DFMA R12, -R14, R10, R6 ;  /* 0x0000000a0e0c722b */ /* 0x000fd00000000106 */
[----:B------:R-:W-:-:S10]  /*0c90*/  DFMA R8, R8, R12, R10 ;  /* 0x0000000c0808722b */ /* 0x000fd4000000000a */
[----:B------:R-:W-:-:S05]  /*0ca0*/  FFMA R0, RZ, R15, R9 ;  /* 0x0000000fff007223 */ /* 0x000fca0000000009 */
[----:B------:R-:W-:-:S13]  /*0cb0*/  FSETP.GT.AND P0, PT, |R0|, 1.469367938527859385e-39, PT ;  /* 0x001000000000780b */ /* 0x000fda0003f04200 */
[----:B------:R-:W-:Y:S05]  /*0cc0*/  @P0 BRA P1, `(.L_x_14) ;  /* 0x00000000001c0947 */ /* 0x000fea0000800000 */
[----:B------:R-:W-:Y:S01]  /*0cd0*/  IMAD.MOV.U32 R18, RZ, RZ, R6 ;  /* 0x000000ffff127224 */ /* 0x000fe200078e0006 */
[----:B------:R-:W-:Y:S01]  /*0ce0*/  MOV R0, 0xd20 ;  /* 0x00000d2000007802 */ /* 0x000fe20000000f00 */
[----:B------:R-:W-:Y:S02]  /*0cf0*/  IMAD.MOV.U32 R19, RZ, RZ, R7 ;  /* 0x000000ffff137224 */ /* 0x000fe400078e0007 */
[----:B------:R-:W-:-:S07]  /*0d00*/  IMAD.MOV.U32 R16, RZ, RZ, R14 ;  /* 0x000000ffff107224 */ /* 0x000fce00078e000e */
[----:B------:R-:W-:Y:S05]  /*0d10*/  CALL.REL.NOINC `($__internal_0_$__cuda_sm20_div_rn_f64_full) ;  /* 0x0000001800e47944 */ /* 0x000fea0003c00000 */
[----:B------:R-:W-:Y:S02]  /*0d20*/  IMAD.MOV.U32 R8, RZ, RZ, R26 ;  /* 0x000000ffff087224 */ /* 0x000fe400078e001a */
[----:B------:R-:W-:-:S07]  /*0d30*/  IMAD.MOV.U32 R9, RZ, RZ, R27 ;  /* 0x000000ffff097224 */ /* 0x000fce00078e001b */
.L_x_14:
[----:B------:R-:W-:Y:S05]  /*0d40*/  BSYNC.RECONVERGENT B1 ;  /* 0x0000000000017941 */ /* 0x000fea0003800200 */
.L_x_13:
[----:B------:R-:W0:Y:S02]  /*0d50*/  LDC.64 R12, c[0x0][0x398] ;  /* 0x0000e600ff0c7b82 */ /* 0x000e240000000a00 */
[----:B0-----:R-:W-:-:S08]  /*0d60*/  DADD R6, -R12, 1 ;  /* 0x3ff000000c067429 */ /* 0x001fd00000000100 */
[----:B------:R-:W-:-:S14]  /*0d70*/  DSETP.GT.AND P0, PT, R8, R6, PT ;  /* 0x000000060800722a */ /* 0x000fdc0003f04000 */
[C-C-:B------:R-:W-:Y:S02]  /*0d80*/  @P0 DFMA R6, R4.reuse, -0.5, R2.reuse ;  /* 0xbfe000000406082b */ /* 0x140fe40000000002 */
[----:B------:R-:W-:-:S05]  /*0d90*/  @P0 DADD R22, R4, R2 ;  /* 0x0000000004160229 */ /* 0x000fca0000000002 */
[----:B------:R1:W-:Y:S03]  /*0da0*/  @P0 STG.E.64 desc[UR4][R20.64+0x8], R6 ;  /* 0x0000080614000986 */ /* 0x0003e6000c101b04 */
[----:B------:R-:W-:Y:S01]  /*0db0*/  @P0 IMAD.MOV.U32 R10, RZ, RZ, R6 ;  /* 0x000000ffff0a0224 */ /* 0x000fe200078e0006 */
[----:B------:R1:W-:Y:S01]  /*0dc0*/  @P0 STG.E.64 desc[UR4][R20.64+0x10], R6 ;  /* 0x0000100614000986 */ /* 0x0003e2000c101b04 */
[----:B------:R-:W-:-:S03]  /*0dd0*/  @P0 IMAD.MOV.U32 R11, RZ, RZ, R7 ;  /* 0x000000ffff0b0224 */ /* 0x000fc600078e0007 */
[----:B------:R1:W-:Y:S01]  /*0de0*/  @P0 STG.E.64 desc[UR4][R20.64], R22 ;  /* 0x0000001614000986 */ /* 0x0003e2000c101b04 */
[----:B------:R-:W-:Y:S05]  /*0df0*/  @P0 BRA `(.L_x_6) ;  /* 0x00000018005c0947 */ /* 0x000fea0003800000 */
[----:B-1----:R-:W-:-:S08]  /*0e00*/  DADD R6, R12, -1 ;  /* 0xbff000000c067429 */ /* 0x002fd00000000000 */
[----:B------:R-:W-:-:S14]  /*0e10*/  DSETP.GEU.AND P0, PT, R8, R6, PT ;  /* 0x000000060800722a */ /* 0x000fdc0003f0e000 */
[C-C-:B------:R-:W-:Y:S02]  /*0e20*/  @!P0 DFMA R6, R4.reuse, 0.5, R2.reuse ;  /* 0x3fe000000406882b */ /* 0x140fe40000000002 */
[----:B------:R-:W-:-:S05]  /*0e30*/  @!P0 DADD R22, -R4, R2 ;  /* 0x0000000004168229 */ /* 0x000fca0000000102 */
[----:B------:R2:W-:Y:S03]  /*0e40*/  @!P0 STG.E.64 desc[UR4][R20.64+0x8], R6 ;  /* 0x0000080614008986 */ /* 0x0005e6000c101b04 */
[----:B------:R-:W-:Y:S01]  /*0e50*/  @!P0 IMAD.MOV.U32 R10, RZ, RZ, R6 ;  /* 0x000000ffff0a8224 */ /* 0x000fe200078e0006 */
[----:B------:R2:W-:Y:S01]  /*0e60*/  @!P0 STG.E.64 desc[UR4][R20.64+0x10], R6 ;  /* 0x0000100614008986 */ /* 0x0005e2000c101b04 */
[----:B------:R-:W-:-:S03]  /*0e70*/  @!P0 IMAD.MOV.U32 R11, RZ, RZ, R7 ;  /* 0x000000ffff0b8224 */ /* 0x000fc600078e0007 */
[----:B------:R2:W-:Y:S01]  /*0e80*/  @!P0 STG.E.64 desc[UR4][R20.64], R22 ;  /* 0x0000001614008986 */ /* 0x0005e2000c101b04 */
[----:B------:R-:W-:Y:S05]  /*0e90*/  @!P0 BRA `(.L_x_6) ;  /* 0x0000001800348947 */ /* 0x000fea0003800000 */
[----:B--2---:R-:W-:Y:S01]  /*0ea0*/  DADD R6, -RZ, |R8| ;  /* 0x00000000ff067229 */ /* 0x004fe20000000508 */
[----:B------:R-:W-:Y:S09]  /*0eb0*/  BSSY.RECONVERGENT B1, `(.L_x_15) ;  /* 0x0000080000017945 */ /* 0x000ff20003800200 */
[----:B------:R-:W-:-:S13]  /*0ec0*/  ISETP.GT.AND P0, PT, R7, 0x3fe26665, PT ;  /* 0x3fe266650700780c */ /* 0x000fda0003f04270 */
[----:B------:R-:W-:Y:S05]  /*0ed0*/  @P0 BRA `(.L_x_16) ;  /* 0x0000000000d40947 */ /* 0x000fea0003800000 */
[----:B------:R-:W-:Y:S01]  /*0ee0*/  DMUL R6, R8, R8 ;  /* 0x0000000808067228 */ /* 0x000fe20000000000 */
[----:B------:R-:W-:Y:S01]  /*0ef0*/  IMAD.MOV.U32 R10, RZ, RZ, 0x180754af ;  /* 0x180754afff0a7424 */ /* 0x000fe200078e00ff */
[----:B------:R-:W-:Y:S01]  /*0f00*/  UMOV UR6, 0xdc1895e9 ;  /* 0xdc1895e900067882 */ /* 0x000fe20000000000 */
[----:B------:R-:W-:Y:S01]  /*0f10*/  IMAD.MOV.U32 R11, RZ, RZ, 0x3fb3823b ;  /* 0x3fb3823bff0b7424 */ /* 0x000fe200078e00ff */
[----:B------:R-:W-:Y:S01]  /*0f20*/  UMOV UR7, 0x3fb0066b ;  /* 0x3fb0066b00077882 */ /* 0x000fe20000000000 */
[----:B------:R-:W-:-:S04]  /*0f30*/  ISETP.GT.AND P0, PT, R9, -0x1, PT ;  /* 0xffffffff0900780c */ /* 0x000fc80003f04270 */
[----:B------:R-:W-:Y:S01]  /*0f40*/  DFMA R10, R6, UR6, -R10 ;  /* 0x00000006060a7c2b */ /* 0x000fe2000800080a */
[----:B------:R-:W-:Y:S01]  /*0f50*/  UMOV UR6, 0xcc2f79ae ;  /* 0xcc2f79ae00067882 */ /* 0x000fe20000000000 */
[----:B------:R-:W-:-:S06]  /*0f60*/  UMOV UR7, 0x3fb11e52 ;  /* 0x3fb11e5200077882 */ /* 0x000fcc0000000000 */
[----:B------:R-:W-:Y:S01]  /*0f70*/  DFMA R10, R6, R10, UR6 ;  /* 0x00000006060a7e2b */ /* 0x000fe2000800000a */
[----:B------:R-:W-:Y:S01]  /*0f80*/  UMOV UR6, 0x3526861b ;  /* 0x3526861b00067882 */ /* 0x000fe20000000000 */
[----:B------:R-:W-:-:S06]  /*0f90*/  UMOV UR7, 0x3f924eaf ;  /* 0x3f924eaf00077882 */ /* 0x000fcc0000000000 */
[----:B------:R-:W-:Y:S01]  /*0fa0*/  DFMA R10, R6, R10, -UR6 ;  /* 0x80000006060a7e2b */ /* 0x000fe2000800000a */
[----:B------:R-:W-:Y:S01]  /*0fb0*/  UMOV UR6, 0xa31e6cb7 ;  /* 0xa31e6cb700067882 */ /* 0x000fe20000000000 */
[----:B------:R-:W-:-:S06]  /*0fc0*/  UMOV UR7, 0x3f91df02 ;  /* 0x3f91df0200077882 */ /* 0x000fcc0000000000 */
[----:B------:R-:W-:Y:S01]  /*0fd0*/  DFMA R10, R6, R10, UR6 ;  /* 0x00000006060a7e2b */ /* 0x000fe2000800000a */
        /* <DEDUP_REMOVED lines=26> */
[----:B------:R-:W-:Y:S01]  /*1180*/  DMUL R10, R6, R10 ;  /* 0x0000000a060a7228 */ /* 0x000fe20000000000 */
[----:B------:R-:W-:Y:S02]  /*1190*/  @!P0 IMAD.MOV.U32 R6, RZ, RZ, 0x33145c07 ;  /* 0x33145c07ff068424 */ /* 0x000fe400078e00ff */
[----:B------:R-:W-:-:S05]  /*11a0*/  @!P0 IMAD.MOV.U32 R7, RZ, RZ, 0x3c91a626 ;  /* 0x3c91a626ff078424 */ /* 0x000fca00078e00ff */
[----:B------:R-:W-:Y:S01]  /*11b0*/  DFMA R10, R10, |R8|, |R8| ;  /* 0x400000080a0a722b */ /* 0x000fe20000000408 */
[----:B------:R-:W-:Y:S02]  /*11c0*/  @P0 IMAD.MOV.U32 R8, RZ, RZ, 0x33145c07 ;  /* 0x33145c07ff080424 */ /* 0x000fe400078e00ff */
[----:B------:R-:W-:-:S05]  /*11d0*/  @P0 IMAD.MOV.U32 R9, RZ, RZ, 0x3c91a626 ;  /* 0x3c91a626ff090424 */ /* 0x000fca00078e00ff */
[C---:B------:R-:W-:Y:S02]  /*11e0*/  @!P0 DADD R6, R10.reuse, R6 ;  /* 0x000000000a068229 */ /* 0x040fe40000000006 */
[----:B------:R-:W-:-:S06]  /*11f0*/  @P0 DADD R8, R10, -R8 ;  /* 0x000000000a080229 */ /* 0x000fcc0000000808 */
[----:B------:R-:W-:Y:S02]  /*1200*/  @!P0 DADD R6, R6, UR6 ;  /* 0x0000000606068e29 */ /* 0x000fe40008000000 */
[----:B------:R-:W-:Y:S01]  /*1210*/  @P0 DADD R6, -R8, UR6 ;  /* 0x0000000608060e29 */ /* 0x000fe20008000100 */
[----:B------:R-:W-:Y:S10]  /*1220*/  BRA `(.L_x_17) ;  /* 0x0000000400207947 */ /* 0x000ff40003800000 */
.L_x_16:
[----:B------:R-:W-:Y:S01]  /*1230*/  DADD R6, -|R8|, 1 ;  /* 0x3ff0000008067429 */ /* 0x000fe20000000300 */
[----:B------:R-:W-:Y:S01]  /*1240*/  MOV R10, 0x66faac4b ;  /* 0x66faac4b000a7802 */ /* 0x000fe20000000f00 */
[----:B------:R-:W-:Y:S01]  /*1250*/  IMAD.MOV.U32 R11, RZ, RZ, 0x3ebac2fe ;  /* 0x3ebac2feff0b7424 */ /* 0x000fe200078e00ff */
[----:B------:R-:W-:Y:S01]  /*1260*/  UMOV UR6, 0x71155f70 ;  /* 0x71155f7000067882 */ /* 0x000fe20000000000 */
[----:B------:R-:W-:-:S04]  /*1270*/  UMOV UR7, 0x3ec715b3 ;  /* 0x3ec715b300077882 */ /* 0x000fc80000000000 */
[----:B------:R-:W-:Y:S01]  /*1280*/  DFMA R10, R6, UR6, -R10 ;  /* 0x00000006060a7c2b */ /* 0x000fe2000800080a */
[----:B------:R-:W-:Y:S01]  /*1290*/  UMOV UR6, 0x8efcd9b8 ;  /* 0x8efcd9b800067882 */ /* 0x000fe20000000000 */
[----:B------:R-:W-:Y:S01]  /*12a0*/  UMOV UR7, 0x3ed9a9b8 ;  /* 0x3ed9a9b800077882 */ /* 0x000fe20000000000 */
[----:B------:R-:W-:-:S05]  /*12b0*/  ISETP.GE.AND P0, PT, R7, 0x1, PT ;  /* 0x000000010700780c */ /* 0x000fca0003f06270 */
[----:B------:R-:W-:Y:S01]  /*12c0*/  DFMA R10, R6, R10, UR6 ;  /* 0x00000006060a7e2b */ /* 0x000fe2000800000a */
[----:B------:R-:W-:Y:S01]  /*12d0*/  UMOV UR6, 0xa8a0c4c3 ;  /* 0xa8a0c4c300067882 */ /* 0x000fe20000000000 */
[----:B------:R-:W-:-:S06]  /*12e0*/  UMOV UR7, 0x3edd0f40 ;  /* 0x3edd0f4000077882 */ /* 0x000fcc0000000000 */
[----:B------:R-:W-:Y:S01]  /*12f0*/  DFMA R12, R6, R10, UR6 ;  /* 0x00000006060c7e2b */ /* 0x000fe2000800000a */
[----:B------:R-:W-:Y:S01]  /*1300*/  UMOV UR6, 0xfa9e0e1f ;  /* 0xfa9e0e1f00067882 */ /* 0x000fe20000000000 */
[----:B------:R-:W-:Y:S01]  /*1310*/  UMOV UR7, 0x3ef46d4c ;  /* 0x3ef46d4c00077882 */ /* 0x000fe20000000000 */
[----:B------:R-:W-:Y:S02]  /*1320*/  VIADD R11, R7, 0xfff00000 ;  /* 0xfff00000070b7836 */ /* 0x000fe40000000000 */
[----:B------:R-:W-:-:S03]  /*1330*/  IMAD.MOV.U32 R10, RZ, RZ, R6 ;  /* 0x000000ffff0a7224 */ /* 0x000fc600078e0006 */
[----:B------:R-:W-:Y:S01]  /*1340*/  DFMA R14, R6, R12, UR6 ;  /* 0x00000006060e7e2b */ /* 0x000fe2000800000c */
[----:B------:R-:W-:Y:S01]  /*1350*/  UMOV UR6, 0x8d1e2422 ;  /* 0x8d1e242200067882 */ /* 0x000fe20000000000 */
[----:B------:R-:W-:Y:S01]  /*1360*/  UMOV UR7, 0x3f079c16 ;  /* 0x3f079c1600077882 */ /* 0x000fe20000000000 */
[----:B------:R-:W0:Y:S01]  /*1370*/  MUFU.RSQ64H R13, R11 ;  /* 0x0000000b000d7308 */ /* 0x000e220000001c00 */
[----:B------:R-:W-:-:S04]  /*1380*/  IMAD.MOV.U32 R12, RZ, RZ, RZ ;  /* 0x000000ffff0c7224 */ /* 0x000fc800078e00ff */
[----:B------:R-:W-:Y:S01]  /*1390*/  DFMA R14, R6, R14, UR6 ;  /* 0x00000006060e7e2b */ /* 0x000fe2000800000e */
[----:B------:R-:W-:Y:S01]  /*13a0*/  UMOV UR6, 0xc3bca540 ;  /* 0xc3bca54000067882 */ /* 0x000fe20000000000 */
[----:B------:R-:W-:-:S06]  /*13b0*/  UMOV UR7, 0x3f1c9a88 ;  /* 0x3f1c9a8800077882 */ /* 0x000fcc0000000000 */
[----:B------:R-:W-:Y:S01]  /*13c0*/  DFMA R14, R6, R14, UR6 ;  /* 0x00000006060e7e2b */ /* 0x000fe2000800000e */
[----:B------:R-:W-:Y:S01]  /*13d0*/  UMOV UR6, 0x4bd476df ;  /* 0x4bd476df00067882 */ /* 0x000fe20000000000 */
[----:B------:R-:W-:Y:S01]  /*13e0*/  UMOV UR7, 0x3f31c4e6 ;  /* 0x3f31c4e600077882 */ /* 0x000fe20000000000 */
[----:B0-----:R-:W-:-:S05]  /*13f0*/  DMUL R16, R10, R12 ;  /* 0x0000000c0a107228 */ /* 0x001fca0000000000 */
[----:B------:R-:W-:Y:S01]  /*1400*/  DFMA R22, R6, R14, UR6 ;  /* 0x0000000606167e2b */ /* 0x000fe2000800000e */
[----:B------:R-:W-:Y:S01]  /*1410*/  UMOV UR6, 0x60009c8f ;  /* 0x60009c8f00067882 */ /* 0x000fe20000000000 */
[----:B------:R-:W-:Y:S01]  /*1420*/  UMOV UR7, 0x3f46e8ba ;  /* 0x3f46e8ba00077882 */ /* 0x000fe20000000000 */
[----:B------:R-:W-:Y:S01]  /*1430*/  VIADD R15, R13, 0xfff00000 ;  /* 0xfff000000d0f7836 */ /* 0x000fe20000000000 */
[----:B------:R-:W-:Y:S01]  /*1440*/  DFMA R18, R16, -R16, R10 ;  /* 0x800000101012722b */ /* 0x000fe2000000000a */
[----:B------:R-:W-:-:S03]  /*1450*/  IMAD.MOV.U32 R14, RZ, RZ, RZ ;  /* 0x000000ffff0e7224 */ /* 0x000fc600078e00ff */
[----:B------:R-:W-:Y:S01]  /*1460*/  DFMA R22, R6, R22, UR6 ;  /* 0x0000000606167e2b */ /* 0x000fe20008000016 */
[----:B------:R-:W-:Y:S01]  /*1470*/  UMOV UR6, 0xc62b05a2 ;  /* 0xc62b05a200067882 */ /* 0x000fe20000000000 */
[----:B------:R-:W-:Y:S02]  /*1480*/  UMOV UR7, 0x3f5f1c71 ;  /* 0x3f5f1c7100077882 */ /* 0x000fe40000000000 */
[----:B------:R-:W-:-:S04]  /*1490*/  DFMA R16, R14, R18, R16 ;  /* 0x000000120e10722b */ /* 0x000fc80000000010 */
[----:B------:R-:W-:Y:S01]  /*14a0*/  DFMA R22, R6, R22, UR6 ;  /* 0x0000000606167e2b */ /* 0x000fe20008000016 */
[----:B------:R-:W-:Y:S01]  /*14b0*/  UMOV UR6, 0xb6dc9f2c ;  /* 0xb6dc9f2c00067882 */ /* 0x000fe20000000000 */
[----:B------:R-:W-:Y:S02]  /*14c0*/  UMOV UR7, 0x3f76db6d ;  /* 0x3f76db6d00077882 */ /* 0x000fe40000000000 */
[-C--:B------:R-:W-:Y:S02]  /*14d0*/  DFMA R12, R12, -R16.reuse, 1 ;  /* 0x3ff000000c0c742b */ /* 0x080fe40000000810 */
[----:B------:R-:W-:Y:S02]  /*14e0*/  DFMA R10, R16, -R16, R10 ;  /* 0x80000010100a722b */ /* 0x000fe4000000000a */
[----:B------:R-:W-:Y:S01]  /*14f0*/  DFMA R22, R6, R22, UR6 ;  /* 0x0000000606167e2b */ /* 0x000fe20008000016 */
[----:B------:R-:W-:Y:S01]  /*1500*/  UMOV UR6, 0x3333329c ;  /* 0x3333329c00067882 */ /* 0x000fe20000000000 */
[----:B------:R-:W-:-:S02]  /*1510*/  UMOV UR7, 0x3f933333 ;  /* 0x3f93333300077882 */ /* 0x000fc40000000000 */
[----:B------:R-:W-:-:S04]  /*1520*/  DFMA R12, R14, R12, R14 ;  /* 0x0000000c0e0c722b */ /* 0x000fc8000000000e */
[----:B------:R-:W-:Y:S01]  /*1530*/  DFMA R22, R6, R22, UR6 ;  /* 0x0000000606167e2b */ /* 0x000fe20008000016 */
[----:B------:R-:W-:Y:S01]  /*1540*/  UMOV UR6, 0x55555555 ;  /* 0x5555555500067882 */ /* 0x000fe20000000000 */
[----:B------:R-:W-:Y:S02]  /*1550*/  UMOV UR7, 0x3fb55555 ;  /* 0x3fb5555500077882 */ /* 0x000fe40000000000 */
[----:B------:R-:W-:Y:S02]  /*1560*/  DFMA R10, R12, R10, R16 ;  /* 0x0000000a0c0a722b */ /* 0x000fe40000000010 */
[----:B------:R-:W-:Y:S02]  /*1570*/  DMUL R12, RZ, |R8| ;  /* 0x40000008ff0c7228 */ /* 0x000fe40000000000 */
[----:B------:R-:W-:Y:S01]  /*1580*/  DFMA R22, R6, R22, UR6 ;  /* 0x0000000606167e2b */ /* 0x000fe20008000016 */
[----:B------:R-:W-:Y:S01]  /*1590*/  UMOV UR6, 0x33145c07 ;  /* 0x33145c0700067882 */ /* 0x000fe20000000000 */
[----:B------:R-:W-:-:S04]  /*15a0*/  UMOV UR7, 0x3ca1a626 ;  /* 0x3ca1a62600077882 */ /* 0x000fc80000000000 */
[----:B------:R-:W-:Y:S02]  /*15b0*/  VIADD R11, R11, 0x100000 ;  /* 0x001000000b0b7836 */ /* 0x000fe40000000000 */
[----:B------:R-:W-:-:S08]  /*15c0*/  DMUL R22, R6, R22 ;  /* 0x0000001606167228 */ /* 0x000fd00000000000 */
[----:B------:R-:W-:-:S10]  /*15d0*/  DFMA R22, R10, R22, R10 ;  /* 0x000000160a16722b */ /* 0x000fd4000000000a */
[----:B------:R-:W-:Y:S02]  /*15e0*/  FSEL R12, R12, R22, !P0 ;  /* 0x000000160c0c7208 */ /* 0x000fe40004000000 */
[----:B------:R-:W-:Y:S02]  /*15f0*/  FSEL R13, R13, R23, !P0 ;  /* 0x000000170d0d7208 */ /* 0x000fe40004000000 */
[----:B------:R-:W-:-:S04]  /*1600*/  ISETP.GE.AND P0, PT, R7, RZ, PT ;  /* 0x000000ff0700720c */ /* 0x000fc80003f06270 */
[----:B------:R-:W-:-:S10]  /*1610*/  DMUL R10, R12, +INF ;  /* 0x7ff000000c0a7828 */ /* 0x000fd40000000000 */
[----:B------:R-:W-:Y:S02]  /*1620*/  FSEL R10, R10, R12, !P0 ;  /* 0x0000000c0a0a7208 */ /* 0x000fe40004000000 */
[----:B------:R-:W-:Y:S02]  /*1630*/  FSEL R11, R11, R13, !P0 ;  /* 0x0000000d0b0b7208 */ /* 0x000fe40004000000 */
[----:B------:R-:W-:-:S04]  /*1640*/  ISETP.GE.AND P0, PT, R9, RZ, PT ;  /* 0x000000ff0900720c */ /* 0x000fc80003f06270 */
[----:B------:R-:W-:Y:S01]  /*1650*/  DADD R6, R10, -UR6 ;  /* 0x800000060a067e29 */ /* 0x000fe20008000000 */
[----:B------:R-:W-:Y:S01]  /*1660*/  UMOV UR6, 0x54442d18 ;  /* 0x54442d1800067882 */ /* 0x000fe20000000000 */
[----:B------:R-:W-:-:S06]  /*1670*/  UMOV UR7, 0x400921fb ;  /* 0x400921fb00077882 */ /* 0x000fcc0000000000 */
[----:B------:R-:W-:-:S10]  /*1680*/  DADD R6, -R6, UR6 ;  /* 0x0000000606067e29 */ /* 0x000fd40008000100 */
[----:B------:R-:W-:Y:S02]  /*1690*/  FSEL R6, R6, R10, !P0 ;  /* 0x0000000a06067208 */ /* 0x000fe40004000000 */
[----:B------:R-:W-:-:S07]  /*16a0*/  FSEL R7, R7, R11, !P0 ;  /* 0x0000000b07077208 */ /* 0x000fce0004000000 */
.L_x_17:
[----:B------:R-:W-:Y:S05]  /*16b0*/  BSYNC.RECONVERGENT B1 ;  /* 0x0000000000017941 */ /* 0x000fea0003800200 */
.L_x_15:
[----:B------:R-:W0:Y:S01]  /*16c0*/  MUFU.RCP64H R9, 3 ;  /* 0x4008000000097908 */ /* 0x000e220000001800 */
[----:B------:R-:W-:Y:S01]  /*16d0*/  IMAD.MOV.U32 R10, RZ, RZ, 0x0 ;  /* 0x00000000ff0a7424 */ /* 0x000fe200078e00ff */
[----:B------:R-:W-:Y:S01]  /*16e0*/  DADD R18, RZ, R6 ;  /* 0x00000000ff127229 */ /* 0x000fe20000000006 */
[----:B------:R-:W-:Y:S01]  /*16f0*/  IMAD.MOV.U32 R11, RZ, RZ, 0x40080000 ;  /* 0x40080000ff0b7424 */ /* 0x000fe200078e00ff */
[----:B------:R-:W-:Y:S01]  /*1700*/  BSSY.RECONVERGENT B1, `(.L_x_18) ;  /* 0x0000014000017945 */ /* 0x000fe20003800200 */
[----:B------:R-:W-:-:S07]  /*1710*/  IMAD.MOV.U32 R8, RZ, RZ, 0x1 ;  /* 0x00000001ff087424 */ /* 0x000fce00078e00ff */
[----:B------:R-:W-:Y:S01]  /*1720*/  FSETP.GEU.AND P1, PT, |R19|, 6.5827683646048100446e-37, PT ;  /* 0x036000001300780b */ /* 0x000fe20003f2e200 */
        /* <DEDUP_REMOVED lines=17> */
.L_x_19:
[----:B------:R-:W-:Y:S05]  /*1840*/  BSYNC.RECONVERGENT B1 ;  /* 0x0000000000017941 */ /* 0x000fea0003800200 */
.L_x_18:
[----:B------:R-:W-:Y:S01]  /*1850*/  DSETP.NEU.AND P0, PT, |R8|, +INF , PT ;  /* 0x7ff000000800742a */ /* 0x000fe20003f0d200 */
[----:B------:R-:W-:-:S13]  /*1860*/  BSSY.RECONVERGENT B1, `(.L_x_20) ;  /* 0x000001d000017945 */ /* 0x000fda0003800200 */
[----:B------:R-:W-:Y:S01]  /*1870*/  @!P0 DMUL R22, RZ, R8 ;  /* 0x00000008ff168228 */ /* 0x000fe20000000000 */
[----:B------:R-:W-:Y:S01]  /*1880*/  @!P0 IMAD.MOV.U32 R0, RZ, RZ, 0x1 ;  /* 0x00000001ff008424 */ /* 0x000fe200078e00ff */
[----:B------:R-:W-:Y:S09]  /*1890*/  @!P0 BRA `(.L_x_21) ;  /* 0x0000000000648947 */ /* 0x000ff20003800000 */
[----:B------:R-:W-:Y:S01]  /*18a0*/  UMOV UR6, 0x6dc9c883 ;  /* 0x6dc9c88300067882 */ /* 0x000fe20000000000 */
[----:B------:R-:W-:Y:S01]  /*18b0*/  UMOV UR7, 0x3fe45f30 ;  /* 0x3fe45f3000077882 */ /* 0x000fe20000000000 */
[C---:B------:R-:W-:Y:S01]  /*18c0*/  DSETP.GE.AND P0, PT, |R8|.reuse, 2.14748364800000000000e+09, PT ;  /* 0x41e000000800742a */ /* 0x040fe20003f06200 */
[----:B------:R-:W-:Y:S01]  /*18d0*/  BSSY.RECONVERGENT B2, `(.L_x_22) ;  /* 0x0000014000027945 */ /* 0x000fe20003800200 */
[----:B------:R-:W-:Y:S01]  /*18e0*/  DMUL R10, R8, UR6 ;  /* 0x00000006080a7c28 */ /* 0x000fe20008000000 */
[----:B------:R-:W-:Y:S01]  /*18f0*/  UMOV UR6, 0x54442d18 ;  /* 0x54442d1800067882 */ /* 0x000fe20000000000 */
[----:B------:R-:W-:-:S04]  /*1900*/  UMOV UR7, 0x3ff921fb ;  /* 0x3ff921fb00077882 */ /* 0x000fc80000000000 */
[----:B------:R-:W0:Y:S08]  /*1910*/  F2I.F64 R0, R10 ;  /* 0x0000000a00007311 */ /* 0x000e300000301100 */
[----:B0-----:R-:W0:Y:S02]  /*1920*/  I2F.F64 R22, R0 ;  /* 0x0000000000167312 */ /* 0x001e240000201c00 */
[----:B0-----:R-:W-:Y:S01]  /*1930*/  DFMA R12, R22, -UR6, R8 ;  /* 0x80000006160c7c2b */ /* 0x001fe20008000008 */
[----:B------:R-:W-:Y:S01]  /*1940*/  UMOV UR6, 0x33145c00 ;  /* 0x33145c0000067882 */ /* 0x000fe20000000000 */
[----:B------:R-:W-:-:S06]  /*1950*/  UMOV UR7, 0x3c91a626 ;  /* 0x3c91a62600077882 */ /* 0x000fcc0000000000 */
[----:B------:R-:W-:Y:S01]  /*1960*/  DFMA R12, R22, -UR6, R12 ;  /* 0x80000006160c7c2b */ /* 0x000fe2000800000c */
[----:B------:R-:W-:Y:S01]  /*1970*/  UMOV UR6, 0x252049c0 ;  /* 0x252049c000067882 */ /* 0x000fe20000000000 */
[----:B------:R-:W-:-:S06]  /*1980*/  UMOV UR7, 0x397b839a ;  /* 0x397b839a00077882 */ /* 0x000fcc0000000000 */
[----:B------:R-:W-:Y:S01]  /*1990*/  DFMA R22, R22, -UR6, R12 ;  /* 0x8000000616167c2b */ /* 0x000fe2000800000c */
[----:B------:R-:W-:Y:S10]  /*19a0*/  @!P0 BRA `(.L_x_23) ;  /* 0x0000000000188947 */ /* 0x000ff40003800000 */
[----:B------:R-:W-:Y:S01]  /*19b0*/  IMAD.MOV.U32 R16, RZ, RZ, R8 ;  /* 0x000000ffff107224 */ /* 0x000fe200078e0008 */
[----:B------:R-:W-:-:S07]  /*19c0*/  MOV R0, 0x19e0 ;  /* 0x000019e000007802 */ /* 0x000fce0000000f00 */
[----:B------:R-:W-:Y:S05]  /*19d0*/  CALL.REL.NOINC `($eigenValsBatchKernel$__internal_trig_reduction_slowpathd) ;  /* 0x0000001400d47944 */ /* 0x000fea0003c00000 */
[----:B------:R-:W-:Y:S02]  /*19e0*/  IMAD.MOV.U32 R0, RZ, RZ, R14 ;  /* 0x000000ffff007224 */ /* 0x000fe400078e000e */
[----:B------:R-:W-:Y:S02]  /*19f0*/  IMAD.MOV.U32 R22, RZ, RZ, R16 ;  /* 0x000000ffff167224 */ /* 0x000fe400078e0010 */
[----:B------:R-:W-:-:S07]  /*1a00*/  IMAD.MOV.U32 R23, RZ, RZ, R17 ;  /* 0x000000ffff177224 */ /* 0x000fce00078e0011 */
.L_x_23:
[----:B------:R-:W-:Y:S05]  /*1a10*/  BSYNC.RECONVERGENT B2 ;  /* 0x0000000000027941 */ /* 0x000fea0003800200 */
.L_x_22:
[----:B------:R-:W-:-:S07]  /*1a20*/  IADD3 R0, PT, PT, R0, 0x1, RZ ;  /* 0x0000000100007810 */ /* 0x000fce0007ffe0ff */
.L_x_21:
[----:B------:R-:W-:Y:S05]  /*1a30*/  BSYNC.RECONVERGENT B1 ;  /* 0x0000000000017941 */ /* 0x000fea0003800200 */
.L_x_20:
[----:B------:R-:W0:Y:S01]  /*1a40*/  LDCU.64 UR6, c[0x4][0x8] ;  /* 0x01000100ff0677ac */ /* 0x000e220008000a00 */
[----:B------:R-:W-:-:S05]  /*1a50*/  IMAD.SHL.U32 R8, R0, 0x40, RZ ;  /* 0x0000004000087824 */ /* 0x000fca00078e00ff */
[----:B------:R-:W-:-:S04]  /*1a60*/  LOP3.LUT R8, R8, 0x40, RZ, 0xc0, !PT ;  /* 0x0000004008087812 */ /* 0x000fc800078ec0ff */
[----:B0-----:R-:W-:-:S05]  /*1a70*/  IADD3 R28, P0, PT, R8, UR6, RZ ;  /* 0x00000006081c7c10 */ /* 0x001fca000ff1e0ff */
[----:B------:R-:W-:-:S05]  /*1a80*/  IMAD.X R29, RZ, RZ, UR7, P0 ;  /* 0x00000007ff1d7e24 */ /* 0x000fca00080e06ff */
[----:B------:R-:W2:Y:S04]  /*1a90*/  LDG.E.128.CONSTANT R8, desc[UR4][R28.64] ;  /* 0x000000041c087981 */ /* 0x000ea8000c1e9d00 */
[----:B------:R-:W3:Y:S04]  /*1aa0*/  LDG.E.128.CONSTANT R12, desc[UR4][R28.64+0x10] ;  /* 0x000010041c0c7981 */ /* 0x000ee8000c1e9d00 */
[----:B------:R-:W4:Y:S01]  /*1ab0*/  LDG.E.128.CONSTANT R16, desc[UR4][R28.64+0x20] ;  /* 0x000020041c107981 */ /* 0x000f22000c1e9d00 */
[----:B------:R-:W-:Y:S01]  /*1ac0*/  LOP3.LUT R24, R0, 0x1, RZ, 0xc0, !PT ;  /* 0x0000000100187812 */ /* 0x000fe200078ec0ff */
[----:B------:R-:W-:Y:S01]  /*1ad0*/  IMAD.MOV.U32 R26, RZ, RZ, 0x20fd8164 ;  /* 0x20fd8164ff1a7424 */ /* 0x000fe200078e00ff */
[----:B------:R-:W-:Y:S01]  /*1ae0*/  UMOV UR6, 0x54442d18 ;  /* 0x54442d1800067882 */ /* 0x000fe20000000000 */
[----:B------:R-:W-:Y:S01]  /*1af0*/  UMOV UR7, 0x401921fb ;  /* 0x401921fb00077882 */ /* 0x000fe20000000000 */
[----:B------:R-:W-:Y:S01]  /*1b00*/  ISETP.NE.U32.AND P0, PT, R24, 0x1, PT ;  /* 0x000000011800780c */ /* 0x000fe20003f05070 */
[----:B------:R-:W-:Y:S01]  /*1b10*/  IMAD.MOV.U32 R24, RZ, RZ, 0x3da8ff83 ;  /* 0x3da8ff83ff187424 */ /* 0x000fe200078e00ff */
[----:B------:R-:W-:Y:S02]  /*1b20*/  BSSY.RECONVERGENT B1, `(.L_x_24) ;  /* 0x000002b000017945 */ /* 0x000fe40003800200 */
[----:B------:R-:W-:-:S02]  /*1b30*/  FSEL R26, R26, -8.06006814911005101289e+34, !P0 ;  /* 0xf9785eba1a1a7808 */ /* 0x000fc40004000000 */
[----:B------:R-:W-:Y:S01]  /*1b40*/  FSEL R27, -R24, 0.11223486810922622681, !P0 ;  /* 0x3de5db65181b7808 */ /* 0x000fe20004000100 */
[----:B------:R-:W-:-:S08]  /*1b50*/  DMUL R24, R22, R22 ;  /* 0x0000001616187228 */ /* 0x000fd00000000000 */
[----:B--2---:R-:W-:-:S08]  /*1b60*/  DFMA R8, R24, R26, R8 ;  /* 0x0000001a1808722b */ /* 0x004fd00000000008 */
[----:B------:R-:W-:Y:S02]  /*1b70*/  DFMA R10, R24, R8, R10 ;  /* 0x00000008180a722b */ /* 0x000fe4000000000a */
[----:B------:R-:W0:Y:S01]  /*1b80*/  MUFU.RCP64H R9, 3 ;  /* 0x4008000000097908 */ /* 0x000e220000001800 */
[----:B------:R-:W-:-:S05]  /*1b90*/  IMAD.MOV.U32 R8, RZ, RZ, 0x1 ;  /* 0x00000001ff087424 */ /* 0x000fca00078e00ff */
[----:B---3--:R-:W-:Y:S01]  /*1ba0*/  DFMA R12, R24, R10, R12 ;  /* 0x0000000a180c722b */ /* 0x008fe2000000000c */
[----:B------:R-:W-:Y:S02]  /*1bb0*/  IMAD.MOV.U32 R10, RZ, RZ, 0x0 ;  /* 0x00000000ff0a7424 */ /* 0x000fe400078e00ff */
[----:B------:R-:W-:-:S05]  /*1bc0*/  IMAD.MOV.U32 R11, RZ, RZ, 0x40080000 ;  /* 0x40080000ff0b7424 */ /* 0x000fca00078e00ff */
[----:B------:R-:W-:Y:S02]  /*1bd0*/  DFMA R12, R24, R12, R14 ;  /* 0x0000000c180c722b */ /* 0x000fe4000000000e */
[----:B0-----:R-:W-:-:S06]  /*1be0*/  DFMA R14, R8, -R10, 1 ;  /* 0x3ff00000080e742b */ /* 0x001fcc000000080a */
[----:B----4-:R-:W-:Y:S02]  /*1bf0*/  DFMA R12, R24, R12, R16 ;  /* 0x0000000c180c722b */ /* 0x010fe40000000010 */
[----:B------:R-:W-:-:S06]  /*1c00*/  DFMA R14, R14, R14, R14 ;  /* 0x0000000e0e0e722b */ /* 0x000fcc000000000e */
[----:B------:R-:W-:Y:S02]  /*1c10*/  DFMA R12, R24, R12, R18 ;  /* 0x0000000c180c722b */ /* 0x000fe40000000012 */
[----:B------:R-:W-:Y:S02]  /*1c20*/  DADD R18, R6, UR6 ;  /* 0x0000000606127e29 */ /* 0x000fe40008000000 */
[----:B------:R-:W-:-:S04]  /*1c30*/  DFMA R8, R8, R14, R8 ;  /* 0x0000000e0808722b */ /* 0x000fc80000000008 */
[----:B------:R-:W-:Y:S02]  /*1c40*/  DFMA R22, R12, R22, R22 ;  /* 0x000000160c16722b */ /* 0x000fe40000000016 */
[----:B------:R-:W-:Y:S02]  /*1c50*/  DFMA R12, R24, R12, 1 ;  /* 0x3ff00000180c742b */ /* 0x000fe4000000000c */
[----:B------:R-:W-:Y:S01]  /*1c60*/  DFMA R10, R8, -R10, 1 ;  /* 0x3ff00000080a742b */ /* 0x000fe2000000080a */
[----:B------:R-:W-:-:S07]  /*1c70*/  FSETP.GEU.AND P1, PT, |R19|, 6.5827683646048100446e-37, PT ;  /* 0x036000001300780b */ /* 0x000fce0003f2e200 */
[----:B------:R-:W-:Y:S01]  /*1c80*/  FSEL R14, R12, R22, !P0 ;  /* 0x000000160c0e7208 */ /* 0x000fe20004000000 */
[----:B------:R-:W-:Y:S01]  /*1c90*/  DFMA R8, R8, R10, R8 ;  /* 0x0000000a0808722b */ /* 0x000fe20000000008 */
[----:B------:R-:W-:Y:S02]  /*1ca0*/  FSEL R15, R13, R23, !P0 ;  /* 0x000000170d0f7208 */ /* 0x000fe40004000000 */
[----:B------:R-:W-:-:S04]  /*1cb0*/  LOP3.LUT P0, RZ, R0, 0x2, RZ, 0xc0, !PT ;  /* 0x0000000200ff7812 */ /* 0x000fc8000780c0ff */
[----:B------:R-:W-:Y:S02]  /*1cc0*/  DADD R10, RZ, -R14 ;  /* 0x00000000ff0a7229 */ /* 0x000fe4000000080e */
[----:B------:R-:W-:-:S08]  /*1cd0*/  DMUL R12, R8, R18 ;  /* 0x00000012080c7228 */ /* 0x000fd00000000000 */
[----:B------:R-:W-:Y:S02]  /*1ce0*/  FSEL R22, R14, R10, !P0 ;  /* 0x0000000a0e167208 */ /* 0x000fe40004000000 */
[----:B------:R-:W-:Y:S01]  /*1cf0*/  FSEL R23, R15, R11, !P0 ;  /* 0x0000000b0f177208 */ /* 0x000fe20004000000 */
[----:B------:R-:W-:-:S05]  /*1d00*/  DFMA R10, R12, -3, R18 ;  /* 0xc00800000c0a782b */ /* 0x000fca0000000012 */
[----:B------:R-:W-:-:S03]  /*1d10*/  DFMA R22, R4, R22, R2 ;  /* 0x000000160416722b */ /* 0x000fc60000000002 */
[----:B------:R-:W-:-:S04]  /*1d20*/  DFMA R8, R8, R10, R12 ;  /* 0x0000000a0808722b */ /* 0x000fc8000000000c */
[----:B------:R0:W-:Y:S06]  /*1d30*/  STG.E.64 desc[UR4][R20.64], R22 ;  /* 0x0000001614007986 */ /* 0x0001ec000c101b04 */
[----:B------:R-:W-:-:S05]  /*1d40*/  FFMA R0, RZ, 2.125, R9 ;  /* 0x40080000ff007823 */ /* 0x000fca0000000009 */
[----:B------:R-:W-:-:S13]  /*1d50*/  FSETP.GT.AND P0, PT, |R0|, 1.469367938527859385e-39, PT ;  /* 0x001000000000780b */ /* 0x000fda0003f04200 */
[----:B0-----:R-:W-:Y:S05]  /*1d60*/  @P0 BRA P1, `(.L_x_25) ;  /* 0x0000000000180947 */ /* 0x001fea0000800000 */
[----:B------:R-:W-:Y:S01]  /*1d70*/  IMAD.MOV.U32 R16, RZ, RZ, RZ ;  /* 0x000000ffff107224 */ /* 0x000fe200078e00ff */
[----:B------:R-:W-:Y:S01]  /*1d80*/  MOV R0, 0x1db0 ;  /* 0x00001db000007802 */ /* 0x000fe20000000f00 */
[----:B------:R-:W-:-:S07]  /*1d90*/  IMAD.MOV.U32 R15, RZ, RZ, 0x40080000 ;  /* 0x40080000ff0f7424 */ /* 0x000fce00078e00ff */
[----:B------:R-:W-:Y:S05]  /*1da0*/  CALL.REL.NOINC `($__internal_0_$__cuda_sm20_div_rn_f64_full) ;  /* 0x0000000800c07944 */ /* 0x000fea0003c00000 */
[----:B------:R-:W-:Y:S02]  /*1db0*/  IMAD.MOV.U32 R8, RZ, RZ, R26 ;  /* 0x000000ffff087224 */ /* 0x000fe400078e001a */
[----:B------:R-:W-:-:S07]  /*1dc0*/  IMAD.MOV.U32 R9, RZ, RZ, R27 ;  /* 0x000000ffff097224 */ /* 0x000fce00078e001b */
.L_x_25:
[----:B------:R-:W-:Y:S05]  /*1dd0*/  BSYNC.RECONVERGENT B1 ;  /* 0x0000000000017941 */ /* 0x000fea0003800200 */
.L_x_24:
[----:B------:R-:W-:Y:S01]  /*1de0*/  DSETP.NEU.AND P0, PT, |R8|, +INF , PT ;  /* 0x7ff000000800742a */ /* 0x000fe20003f0d200 */
[----:B------:R-:W-:-:S13]  /*1df0*/  BSSY.RECONVERGENT B1, `(.L_x_26) ;  /* 0x000001e000017945 */ /* 0x000fda0003800200 */
[----:B------:R-:W-:Y:S05]  /*1e00*/  @!P0 BRA `(.L_x_27) ;  /* 0x0000000000688947 */ /* 0x000fea0003800000 */
        /* <DEDUP_REMOVED lines=23> */
.L_x_29:
[----:B------:R-:W-:Y:S05]  /*1f80*/  BSYNC.RECONVERGENT B2 ;  /* 0x0000000000027941 */ /* 0x000fea0003800200 */
.L_x_28:
[----:B------:R-:W-:Y:S01]  /*1f90*/  VIADD R0, R0, 0x1 ;  /* 0x0000000100007836 */ /* 0x000fe20000000000 */
[----:B------:R-:W-:Y:S06]  /*1fa0*/  BRA `(.L_x_30) ;  /* 0x0000000000087947 */ /* 0x000fec0003800000 */
.L_x_27:
[----:B------:R-:W-:Y:S01]  /*1fb0*/  DMUL R24, RZ, R8 ;  /* 0x00000008ff187228 */ /* 0x000fe20000000000 */
[----:B------:R-:W-:-:S10]  /*1fc0*/  IMAD.MOV.U32 R0, RZ, RZ, 0x1 ;  /* 0x00000001ff007424 */ /* 0x000fd400078e00ff */
.L_x_30:
[----:B------:R-:W-:Y:S05]  /*1fd0*/  BSYNC.RECONVERGENT B1 ;  /* 0x0000000000017941 */ /* 0x000fea0003800200 */
.L_x_26:
        /* <DEDUP_REMOVED lines=10> */
[----:B------:R-:W-:Y:S01]  /*2080*/  DMUL R28, R24, R24 ;  /* 0x00000018181c7228 */ /* 0x000fe20000000000 */
[----:B------:R-:W-:Y:S01]  /*2090*/  UMOV UR6, 0x54442d18 ;  /* 0x54442d1800067882 */ /* 0x000fe20000000000 */
[----:B------:R-:W-:Y:S01]  /*20a0*/  ISETP.NE.U32.AND P0, PT, R26, 0x1, PT ;  /* 0x000000011a00780c */ /* 0x000fe20003f05070 */
[----:B------:R-:W-:Y:S01]  /*20b0*/  UMOV UR7, 0x402921fb ;  /* 0x402921fb00077882 */ /* 0x000fe20000000000 */
[----:B------:R-:W-:Y:S01]  /*20c0*/  MOV R26, 0x20fd8164 ;  /* 0x20fd8164001a7802 */ /* 0x000fe20000000f00 */
[----:B------:R-:W-:Y:S01]  /*20d0*/  BSSY.RECONVERGENT B1, `(.L_x_31) ;  /* 0x000002a000017945 */ /* 0x000fe20003800200 */
[----:B------:R-:W-:-:S02]  /*20e0*/  FSEL R27, -R27, 0.11223486810922622681, !P0 ;  /* 0x3de5db651b1b7808 */ /* 0x000fc40004000100 */
[----:B------:R-:W-:-:S06]  /*20f0*/  FSEL R26, R26, -8.06006814911005101289e+34, !P0 ;  /* 0xf9785eba1a1a7808 */ /* 0x000fcc0004000000 */
[----:B--2---:R-:W-:-:S08]  /*2100*/  DFMA R8, R28, R26, R8 ;  /* 0x0000001a1c08722b */ /* 0x004fd00000000008 */
[----:B------:R-:W-:Y:S01]  /*2110*/  DFMA R8, R28, R8, R10 ;  /* 0x000000081c08722b */ /* 0x000fe2000000000a */
[----:B------:R-:W-:Y:S02]  /*2120*/  IMAD.MOV.U32 R10, RZ, RZ, 0x0 ;  /* 0x00000000ff0a7424 */ /* 0x000fe400078e00ff */
[----:B------:R-:W-:-:S05]  /*2130*/  IMAD.MOV.U32 R11, RZ, RZ, 0x40080000 ;  /* 0x40080000ff0b7424 */ /* 0x000fca00078e00ff */
[----:B---3--:R-:W-:Y:S02]  /*2140*/  DFMA R12, R28, R8, R12 ;  /* 0x000000081c0c722b */ /* 0x008fe4000000000c */
[----:B------:R-:W0:Y:S01]  /*2150*/  MUFU.RCP64H R9, 3 ;  /* 0x4008000000097908 */ /* 0x000e220000001800 */
[----:B------:R-:W-:-:S05]  /*2160*/  IMAD.MOV.U32 R8, RZ, RZ, 0x1 ;  /* 0x00000001ff087424 */ /* 0x000fca00078e00ff */
[----:B------:R-:W-:-:S08]  /*2170*/  DFMA R12, R28, R12, R14 ;  /* 0x0000000c1c0c722b */ /* 0x000fd0000000000e */
[----:B----4-:R-:W-:Y:S02]  /*2180*/  DFMA R12, R28, R12, R16 ;  /* 0x0000000c1c0c722b */ /* 0x010fe40000000010 */
[----:B0-----:R-:W-:-:S06]  /*2190*/  DFMA R14, R8, -R10, 1 ;  /* 0x3ff00000080e742b */ /* 0x001fcc000000080a */
[----:B------:R-:W-:Y:S02]  /*21a0*/  DFMA R12, R28, R12, R18 ;  /* 0x0000000c1c0c722b */ /* 0x000fe40000000012 */
[----:B------:R-:W-:Y:S02]  /*21b0*/  DADD R18, R6, UR6 ;  /* 0x0000000606127e29 */ /* 0x000fe40008000000 */
[----:B------:R-:W-:-:S04]  /*21c0*/  DFMA R14, R14, R14, R14 ;  /* 0x0000000e0e0e722b */ /* 0x000fc8000000000e */
[----:B------:R-:W-:Y:S02]  /*21d0*/  DFMA R24, R12, R24, R24 ;  /* 0x000000180c18722b */ /* 0x000fe40000000018 */
[----:B------:R-:W-:Y:S02]  /*21e0*/  DFMA R12, R28, R12, 1 ;  /* 0x3ff000001c0c742b */ /* 0x000fe4000000000c */
[----:B------:R-:W-:Y:S01]  /*21f0*/  DFMA R8, R8, R14, R8 ;  /* 0x0000000e0808722b */ /* 0x000fe20000000008 */
[----:B------:R-:W-:-:S07]  /*2200*/  FSETP.GEU.AND P1, PT, |R19|, 6.5827683646048100446e-37, PT ;  /* 0x036000001300780b */ /* 0x000fce0003f2e200 */
[----:B------:R-:W-:Y:S01]  /*2210*/  DFMA R10, R8, -R10, 1 ;  /* 0x3ff00000080a742b */ /* 0x000fe2000000080a */
[----:B------:R-:W-:Y:S02]  /*2220*/  FSEL R12, R12, R24, !P0 ;  /* 0x000000180c0c7208 */ /* 0x000fe40004000000 */
[----:B------:R-:W-:Y:S02]  /*2230*/  FSEL R13, R13, R25, !P0 ;  /* 0x000000190d0d7208 */ /* 0x000fe40004000000 */
[----:B------:R-:W-:-:S03]  /*2240*/  LOP3.LUT P0, RZ, R0, 0x2, RZ, 0xc0, !PT ;  /* 0x0000000200ff7812 */ /* 0x000fc6000780c0ff */
[----:B------:R-:W-:Y:S02]  /*2250*/  DFMA R8, R8, R10, R8 ;  /* 0x0000000a0808722b */ /* 0x000fe40000000008 */
[----:B------:R-:W-:-:S06]  /*2260*/  DADD R6, RZ, -R12 ;  /* 0x00000000ff067229 */ /* 0x000fcc000000080c */
[----:B------:R-:W-:-:S04]  /*2270*/  DMUL R10, R8, R18 ;  /* 0x00000012080a7228 */ /* 0x000fc80000000000 */
[----:B------:R-:W-:Y:S02]  /*2280*/  FSEL R6, R12, R6, !P0 ;  /* 0x000000060c067208 */ /* 0x000fe40004000000 */
[----:B------:R-:W-:Y:S02]  /*2290*/  FSEL R7, R13, R7, !P0 ;  /* 0x000000070d077208 */ /* 0x000fe40004000000 */
[----:B------:R-:W-:-:S04]  /*22a0*/  DFMA R12, R10, -3, R18 ;  /* 0xc00800000a0c782b */ /* 0x000fc80000000012 */
[----:B------:R-:W-:-:S04]  /*22b0*/  DFMA R6, R4, R6, R2 ;  /* 0x000000060406722b */ /* 0x000fc80000000002 */
[----:B------:R-:W-:-:S03]  /*22c0*/  DFMA R8, R8, R12, R10 ;  /* 0x0000000c0808722b */ /* 0x000fc6000000000a */
[----:B------:R0:W-:Y:S07]  /*22d0*/  STG.E.64 desc[UR4][R20.64+0x8], R6 ;  /* 0x0000080614007986 */ /* 0x0001ee000c101b04 */
        /* <DEDUP_REMOVED lines=9> */
.L_x_32:
[----:B------:R-:W-:Y:S05]  /*2370*/  BSYNC.RECONVERGENT B1 ;  /* 0x0000000000017941 */ /* 0x000fea0003800200 */
.L_x_31:
        /* <DEDUP_REMOVED lines=26> */
.L_x_36:
[----:B------:R-:W-:Y:S05]  /*2520*/  BSYNC.RECONVERGENT B2 ;  /* 0x0000000000027941 */ /* 0x000fea0003800200 */
.L_x_35:
[----:B------:R-:W-:Y:S01]  /*2530*/  VIADD R0, R0, 0x1 ;  /* 0x0000000100007836 */ /* 0x000fe20000000000 */
[----:B------:R-:W-:Y:S06]  /*2540*/  BRA `(.L_x_37) ;  /* 0x0000000000087947 */ /* 0x000fec0003800000 */
.L_x_34:
[----:B------:R-:W-:Y:S01]  /*2550*/  DMUL R24, RZ, R8 ;  /* 0x00000008ff187228 */ /* 0x000fe20000000000 */
[----:B------:R-:W-:-:S10]  /*2560*/  IMAD.MOV.U32 R0, RZ, RZ, 0x1 ;  /* 0x00000001ff007424 */ /* 0x000fd400078e00ff */
.L_x_37:
[----:B------:R-:W-:Y:S05]  /*2570*/  BSYNC.RECONVERGENT B1 ;  /* 0x0000000000017941 */ /* 0x000fea0003800200 */
.L_x_33:
        /* <DEDUP_REMOVED lines=10> */
[----:B------:R-:W-:-:S02]  /*2620*/  DMUL R28, R24, R24 ;  /* 0x00000018181c7228 */ /* 0x000fc40000000000 */
[----:B------:R-:W-:Y:S01]  /*2630*/  ISETP.NE.U32.AND P0, PT, R26, 0x1, PT ;  /* 0x000000011a00780c */ /* 0x000fe20003f05070 */
[----:B------:R-:W-:-:S03]  /*2640*/  IMAD.MOV.U32 R26, RZ, RZ, 0x20fd8164 ;  /* 0x20fd8164ff1a7424 */ /* 0x000fc600078e00ff */
[----:B------:R-:W-:Y:S02]  /*2650*/  FSEL R27, -R27, 0.11223486810922622681, !P0 ;  /* 0x3de5db651b1b7808 */ /* 0x000fe40004000100 */
[----:B------:R-:W-:-:S06]  /*2660*/  FSEL R26, R26, -8.06006814911005101289e+34, !P0 ;  /* 0xf9785eba1a1a7808 */ /* 0x000fcc0004000000 */
[----:B--2---:R-:W-:-:S08]  /*2670*/  DFMA R8, R28, R26, R8 ;  /* 0x0000001a1c08722b */ /* 0x004fd00000000008 */
[----:B------:R-:W-:-:S08]  /*2680*/  DFMA R8, R28, R8, R10 ;  /* 0x000000081c08722b */ /* 0x000fd0000000000a */
[----:B---3--:R-:W-:-:S08]  /*2690*/  DFMA R8, R28, R8, R12 ;  /* 0x000000081c08722b */ /* 0x008fd0000000000c */
[----:B------:R-:W-:-:S08]  /*26a0*/  DFMA R8, R28, R8, R14 ;  /* 0x000000081c08722b */ /* 0x000fd0000000000e */
[----:B----4-:R-:W-:-:S08]  /*26b0*/  DFMA R8, R28, R8, R16 ;  /* 0x000000081c08722b */ /* 0x010fd00000000010 */
[----:B------:R-:W-:-:S08]  /*26c0*/  DFMA R8, R28, R8, R18 ;  /* 0x000000081c08722b */ /* 0x000fd00000000012 */
[----:B------:R-:W-:Y:S02]  /*26d0*/  DFMA R24, R8, R24, R24 ;  /* 0x000000180818722b */ /* 0x000fe40000000018 */
[----:B------:R-:W-:-:S10]  /*26e0*/  DFMA R8, R28, R8, 1 ;  /* 0x3ff000001c08742b */ /* 0x000fd40000000008 */
[----:B------:R-:W-:Y:S02]  /*26f0*/  FSEL R10, R8, R24, !P0 ;  /* 0x00000018080a7208 */ /* 0x000fe40004000000 */
[----:B------:R-:W-:Y:S02]  /*2700*/  FSEL R11, R9, R25, !P0 ;  /* 0x00000019090b7208 */ /* 0x000fe40004000000 */
[----:B------:R-:W-:-:S04]  /*2710*/  LOP3.LUT P0, RZ, R0, 0x2, RZ, 0xc0, !PT ;  /* 0x0000000200ff7812 */ /* 0x000fc8000780c0ff */
[----:B------:R-:W-:-:S10]  /*2720*/  DADD R8, RZ, -R10 ;  /* 0x00000000ff087229 */ /* 0x000fd4000000080a */
[----:B------:R-:W-:Y:S02]  /*2730*/  FSEL R10, R10, R8, !P0 ;  /* 0x000000080a0a7208 */ /* 0x000fe40004000000 */
[----:B------:R-:W-:-:S06]  /*2740*/  FSEL R11, R11, R9, !P0 ;  /* 0x000000090b0b7208 */ /* 0x000fcc0004000000 */
[----:B------:R-:W-:-:S07]  /*2750*/  DFMA R10, R4, R10, R2 ;  /* 0x0000000a040a722b */ /* 0x000fce0000000002 */
[----:B------:R3:W-:Y:S04]  /*2760*/  STG.E.64 desc[UR4][R20.64+0x10], R10 ;  /* 0x0000100a14007986 */ /* 0x0007e8000c101b04 */
.L_x_6:
[----:B------:R-:W-:Y:S05]  /*2770*/  BSYNC.RECONVERGENT B0 ;  /* 0x0000000000007941 */ /* 0x000fea0003800200 */
.L_x_2:
[----:B------:R-:W-:Y:S01]  /*2780*/  DSETP.GEU.AND P0, PT, R22, R6, PT ;  /* 0x000000061600722a */ /* 0x000fe20003f0e000 */
[----:B0-----:R-:W-:Y:S01]  /*2790*/  IMAD.MOV.U32 R2, RZ, RZ, R6 ;  /* 0x000000ffff027224 */ /* 0x001fe200078e0006 */
[----:B------:R-:W-:-:S12]  /*27a0*/  MOV R3, R7 ;  /* 0x0000000700037202 */ /* 0x000fd80000000f00 */
[----:B------:R1:W-:Y:S01]  /*27b0*/  @!P0 STG.E.64 desc[UR4][R20.64+0x8], R22 ;  /* 0x0000081614008986 */ /* 0x0003e2000c101b04 */
[----:B------:R-:W-:Y:S02]  /*27c0*/  @!P0 IMAD.MOV.U32 R2, RZ, RZ, R22 ;  /* 0x000000ffff028224 */ /* 0x000fe400078e0016 */
[----:B------:R-:W-:Y:S01]  /*27d0*/  @!P0 IMAD.MOV.U32 R3, RZ, RZ, R23 ;  /* 0x000000ffff038224 */ /* 0x000fe200078e0017 */
[----:B------:R-:W-:Y:S01]  /*27e0*/  @!P0 STG.E.64 desc[UR4][R20.64], R6 ;  /* 0x0000000614008986 */ /* 0x000fe2000c101b04 */
[----:B-12---:R-:W-:Y:S02]  /*27f0*/  @!P0 IMAD.MOV.U32 R22, RZ, RZ, R6 ;  /* 0x000000ffff168224 */ /* 0x006fe400078e0006 */
[----:B------:R-:W-:-:S06]  /*2800*/  @!P0 IMAD.MOV.U32 R23, RZ, RZ, R7 ;  /* 0x000000ffff178224 */ /* 0x000fcc00078e0007 */
[----:B------:R-:W-:-:S14]  /*2810*/  DSETP.GEU.AND P1, PT, R22, R10, PT ;  /* 0x0000000a1600722a */ /* 0x000fdc0003f2e000 */
[----:B------:R3:W-:Y:S04]  /*2820*/  @!P1 STG.E.64 desc[UR4][R20.64], R10 ;  /* 0x0000000a14009986 */ /* 0x0007e8000c101b04 */
[----:B------:R0:W-:Y:S01]  /*2830*/  @!P1 STG.E.64 desc[UR4][R20.64+0x10], R22 ;  /* 0x0000101614009986 */ /* 0x0001e2000c101b04 */
[----:B---3--:R-:W-:Y:S02]  /*2840*/  @!P1 IMAD.MOV.U32 R10, RZ, RZ, R22 ;  /* 0x000000ffff0a9224 */ /* 0x008fe400078e0016 */
[----:B------:R-:W-:-:S06]  /*2850*/  @!P1 IMAD.MOV.U32 R11, RZ, RZ, R23 ;  /* 0x000000ffff0b9224 */ /* 0x000fcc00078e0017 */
[----:B------:R-:W-:-:S14]  /*2860*/  DSETP.GEU.AND P0, PT, R2, R10, PT ;  /* 0x0000000a0200722a */ /* 0x000fdc0003f0e000 */
[----:B0-----:R-:W-:Y:S05]  /*2870*/  @P0 EXIT ;  /* 0x000000000000094d */ /* 0x001fea0003800000 */
[----:B------:R-:W-:Y:S04]  /*2880*/  STG.E.64 desc[UR4][R20.64+0x8], R10 ;  /* 0x0000080a14007986 */ /* 0x000fe8000c101b04 */
[----:B------:R-:W-:Y:S01]  /*2890*/  STG.E.64 desc[UR4][R20.64+0x10], R2 ;  /* 0x0000100214007986 */ /* 0x000fe2000c101b04 */
[----:B------:R-:W-:Y:S05]  /*28a0*/  EXIT ;  /* 0x000000000000794d */ /* 0x000fea0003800000 */
        .weak           $__internal_0_$__cuda_sm20_div_rn_f64_full
        .type           $__internal_0_$__cuda_sm20_div_rn_f64_full,@function
        .size           $__internal_0_$__cuda_sm20_div_rn_f64_full,($__internal_1_$__cuda_sm20_dsqrt_rn_f64_mediumpath_v1 - $__internal_0_$__cuda_sm20_div_rn_f64_full)
$__internal_0_$__cuda_sm20_div_rn_f64_full:
[----:B------:R-:W-:Y:S01]  /*28b0*/  FSETP.GEU.AND P2, PT, |R19|, 1.469367938527859385e-39, PT ;  /* 0x001000001300780b */ /* 0x000fe20003f4e200 */
[----:B------:R-:W-:Y:S01]  /*28c0*/  IMAD.MOV.U32 R14, RZ, RZ, R16 ;  /* 0x000000ffff0e7224 */ /* 0x000fe200078e0010 */
[C---:B------:R-:W-:Y:S01]  /*28d0*/  FSETP.GEU.AND P0, PT, |R15|.reuse, 1.469367938527859385e-39, PT ;  /* 0x001000000f00780b */ /* 0x040fe20003f0e200 */
[----:B------:R-:W-:Y:S01]  /*28e0*/  IMAD.MOV.U32 R12, RZ, RZ, R18 ;  /* 0x000000ffff0c7224 */ /* 0x000fe200078e0012 */
[----:B------:R-:W-:Y:S01]  /*28f0*/  LOP3.LUT R17, R15, 0x800fffff, RZ, 0xc0, !PT ;  /* 0x800fffff0f117812 */ /* 0x000fe200078ec0ff */
[----:B------:R-:W-:Y:S01]  /*2900*/  IMAD.MOV.U32 R26, RZ, RZ, 0x1 ;  /* 0x00000001ff1a7424 */ /* 0x000fe200078e00ff */
[----:B------:R-:W-:Y:S01]  /*2910*/  LOP3.LUT R8, R19, 0x7ff00000, RZ, 0xc0, !PT ;  /* 0x7ff0000013087812 */ /* 0x000fe200078ec0ff */
[----:B------:R-:W-:Y:S01]  /*2920*/  BSSY.RECONVERGENT B2, `(.L_x_38) ;  /* 0x0000050000027945 */ /* 0x000fe20003800200 */
[----:B------:R-:W-:Y:S02]  /*2930*/  LOP3.LUT R17, R17, 0x3ff00000, RZ, 0xfc, !PT ;  /* 0x3ff0000011117812 */ /* 0x000fe400078efcff */
[----:B------:R-:W-:Y:S01]  /*2940*/  LOP3.LUT R25, R15, 0x7ff00000, RZ, 0xc0, !PT ;  /* 0x7ff000000f197812 */ /* 0x000fe200078ec0ff */
[----:B------:R-:W-:-:S02]  /*2950*/  IMAD.MOV.U32 R24, RZ, RZ, R8 ;  /* 0x000000ffff187224 */ /* 0x000fc400078e0008 */
[----:B------:R-:W-:Y:S02]  /*2960*/  @!P2 LOP3.LUT R9, R15, 0x7ff00000, RZ, 0xc0, !PT ;  /* 0x7ff000000f09a812 */ /* 0x000fe400078ec0ff */
[----:B------:R-:W-:Y:S01]  /*2970*/  @!P0 DMUL R16, R14, 8.98846567431157953865e+307 ;  /* 0x7fe000000e108828 */ /* 0x000fe20000000000 */
[C---:B------:R-:W-:Y:S02]  /*2980*/  ISETP.GE.U32.AND P1, PT, R8.reuse, R25, PT ;  /* 0x000000190800720c */ /* 0x040fe40003f26070 */
[----:B------:R-:W-:Y:S01]  /*2990*/  @!P2 ISETP.GE.U32.AND P3, PT, R8, R9, PT ;  /* 0x000000090800a20c */ /* 0x000fe20003f66070 */
[----:B------:R-:W-:Y:S02]  /*29a0*/  IMAD.MOV.U32 R9, RZ, RZ, 0x1ca00000 ;  /* 0x1ca00000ff097424 */ /* 0x000fe400078e00ff */
[----:B------:R-:W0:Y:S03]  /*29b0*/  MUFU.RCP64H R27, R17 ;  /* 0x00000011001b7308 */ /* 0x000e260000001800 */
[----:B------:R-:W-:-:S02]  /*29c0*/  @!P2 SEL R11, R9, 0x63400000, !P3 ;  /* 0x63400000090ba807 */ /* 0x000fc40005800000 */
[----:B------:R-:W-:Y:S02]  /*29d0*/  SEL R13, R9, 0x63400000, !P1 ;  /* 0x63400000090d7807 */ /* 0x000fe40004800000 */
[--C-:B------:R-:W-:Y:S02]  /*29e0*/  @!P2 LOP3.LUT R10, R11, 0x80000000, R19.reuse, 0xf8, !PT ;  /* 0x800000000b0aa812 */ /* 0x100fe400078ef813 */
[----:B------:R-:W-:Y:S02]  /*29f0*/  LOP3.LUT R13, R13, 0x800fffff, R19, 0xf8, !PT ;  /* 0x800fffff0d0d7812 */ /* 0x000fe400078ef813 */
[----:B------:R-:W-:Y:S01]  /*2a00*/  @!P2 LOP3.LUT R11, R10, 0x100000, RZ, 0xfc, !PT ;  /* 0x001000000a0ba812 */ /* 0x000fe200078efcff */
[----:B------:R-:W-:Y:S01]  /*2a10*/  @!P2 IMAD.MOV.U32 R10, RZ, RZ, RZ ;  /* 0x000000ffff0aa224 */ /* 0x000fe200078e00ff */
[----:B------:R-:W-:-:S05]  /*2a20*/  @!P0 LOP3.LUT R25, R17, 0x7ff00000, RZ, 0xc0, !PT ;  /* 0x7ff0000011198812 */ /* 0x000fca00078ec0ff */
[----:B------:R-:W-:Y:S02]  /*2a30*/  @!P2 DFMA R12, R12, 2, -R10 ;  /* 0x400000000c0ca82b */ /* 0x000fe4000000080a */
[----:B0-----:R-:W-:-:S08]  /*2a40*/  DFMA R10, R26, -R16, 1 ;  /* 0x3ff000001a0a742b */ /* 0x001fd00000000810 */
[----:B------:R-:W-:Y:S01]  /*2a50*/  DFMA R10, R10, R10, R10 ;  /* 0x0000000a0a0a722b */ /* 0x000fe2000000000a */
[----:B------:R-:W-:-:S07]  /*2a60*/  @!P2 LOP3.LUT R24, R13, 0x7ff00000, RZ, 0xc0, !PT ;  /* 0x7ff000000d18a812 */ /* 0x000fce00078ec0ff */
[----:B------:R-:W-:-:S08]  /*2a70*/  DFMA R26, R26, R10, R26 ;  /* 0x0000000a1a1a722b */ /* 0x000fd0000000001a */
[----:B------:R-:W-:-:S08]  /*2a80*/  DFMA R30, R26, -R16, 1 ;  /* 0x3ff000001a1e742b */ /* 0x000fd00000000810 */
[----:B------:R-:W-:-:S08]  /*2a90*/  DFMA R30, R26, R30, R26 ;  /* 0x0000001e1a1e722b */ /* 0x000fd0000000001a */
[----:B------:R-:W-:-:S08]  /*2aa0*/  DMUL R26, R30, R12 ;  /* 0x0000000c1e1a7228 */ /* 0x000fd00000000000 */
[----:B------:R-:W-:-:S08]  /*2ab0*/  DFMA R10, R26, -R16, R12 ;  /* 0x800000101a0a722b */ /* 0x000fd0000000000c */
[----:B------:R-:W-:Y:S01]  /*2ac0*/  DFMA R10, R30, R10, R26 ;  /* 0x0000000a1e0a722b */ /* 0x000fe2000000001a */
[----:B------:R-:W-:-:S05]  /*2ad0*/  VIADD R26, R24, 0xffffffff ;  /* 0xffffffff181a7836 */ /* 0x000fca0000000000 */
[----:B------:R-:W-:Y:S01]  /*2ae0*/  ISETP.GT.U32.AND P0, PT, R26, 0x7feffffe, PT ;  /* 0x7feffffe1a00780c */ /* 0x000fe20003f04070 */
[----:B------:R-:W-:-:S05]  /*2af0*/  VIADD R26, R25, 0xffffffff ;  /* 0xffffffff191a7836 */ /* 0x000fca0000000000 */
[----:B------:R-:W-:-:S13]  /*2b00*/  ISETP.GT.U32.OR P0, PT, R26, 0x7feffffe, P0 ;  /* 0x7feffffe1a00780c */ /* 0x000fda0000704470 */
[----:B------:R-:W-:Y:S05]  /*2b10*/  @P0 BRA `(.L_x_39) ;  /* 0x00000000006c0947 */ /* 0x000fea0003800000 */
[----:B------:R-:W-:-:S04]  /*2b20*/  LOP3.LUT R19, R15, 0x7ff00000, RZ, 0xc0, !PT ;  /* 0x7ff000000f137812 */ /* 0x000fc800078ec0ff */
[CC--:B------:R-:W-:Y:S02]  /*2b30*/  VIADDMNMX R18, R8.reuse, -R19.reuse, 0xb9600000, !PT ;  /* 0xb960000008127446 */ /* 0x0c0fe40007800913 */
[----:B------:R-:W-:Y:S02]  /*2b40*/  ISETP.GE.U32.AND P0, PT, R8, R19, PT ;  /* 0x000000130800720c */ /* 0x000fe40003f06070 */
[----:B------:R-:W-:Y:S02]  /*2b50*/  VIMNMX R18, PT, PT, R18, 0x46a00000, PT ;  /* 0x46a0000012127848 */ /* 0x000fe40003fe0100 */
[----:B------:R-:W-:-:S05]  /*2b60*/  SEL R9, R9, 0x63400000, !P0 ;  /* 0x6340000009097807 */ /* 0x000fca0004000000 */
[----:B------:R-:W-:Y:S02]  /*2b70*/  IMAD.IADD R9, R18, 0x1, -R9 ;  /* 0x0000000112097824 */ /* 0x000fe400078e0a09 */
[----:B------:R-:W-:Y:S02]  /*2b80*/  IMAD.MOV.U32 R18, RZ, RZ, RZ ;  /* 0x000000ffff127224 */ /* 0x000fe400078e00ff */
[----:B------:R-:W-:-:S06]  /*2b90*/  VIADD R19, R9, 0x7fe00000 ;  /* 0x7fe0000009137836 */ /* 0x000fcc0000000000 */
[----:B------:R-:W-:-:S10]  /*2ba0*/  DMUL R26, R10, R18 ;  /* 0x000000120a1a7228 */ /* 0x000fd40000000000 */
[----:B------:R-:W-:-:S13]  /*2bb0*/  FSETP.GTU.AND P0, PT, |R27|, 1.469367938527859385e-39, PT ;  /* 0x001000001b00780b */ /* 0x000fda0003f0c200 */
[----:B------:R-:W-:Y:S05]  /*2bc0*/  @P0 BRA `(.L_x_40) ;  /* 0x0000000000940947 */ /* 0x000fea0003800000 */
[----:B------:R-:W-:Y:S01]  /*2bd0*/  DFMA R12, R10, -R16, R12 ;  /* 0x800000100a0c722b */ /* 0x000fe2000000000c */
[----:B------:R-:W-:-:S09]  /*2be0*/  IMAD.MOV.U32 R18, RZ, RZ, RZ ;  /* 0x000000ffff127224 */ /* 0x000fd200078e00ff */
[C---:B------:R-:W-:Y:S02]  /*2bf0*/  FSETP.NEU.AND P0, PT, R13.reuse, RZ, PT ;  /* 0x000000ff0d00720b */ /* 0x040fe40003f0d000 */
[----:B------:R-:W-:-:S04]  /*2c00*/  LOP3.LUT R14, R13, 0x80000000, R15, 0x48, !PT ;  /* 0x800000000d0e7812 */ /* 0x000fc800078e480f */
[----:B------:R-:W-:-:S07]  /*2c10*/  LOP3.LUT R19, R14, R19, RZ, 0xfc, !PT ;  /* 0x000000130e137212 */ /* 0x000fce00078efcff */
[----:B------:R-:W-:Y:S05]  /*2c20*/  @!P0 BRA `(.L_x_40) ;  /* 0x00000000007c8947 */ /* 0x000fea0003800000 */
[----:B------:R-:W-:Y:S01]  /*2c30*/  IMAD.MOV R13, RZ, RZ, -R9 ;  /* 0x000000ffff0d7224 */ /* 0x000fe200078e0a09 */
[----:B------:R-:W-:Y:S02]  /*2c40*/  MOV R12, RZ ;  /* 0x000000ff000c7202 */ /* 0x000fe40000000f00 */
[----:B------:R-:W-:-:S04]  /*2c50*/  IADD3 R9, PT, PT, -R9, -0x43300000, RZ ;  /* 0xbcd0000009097810 */ /* 0x000fc80007ffe1ff */
[----:B------:R-:W-:Y:S02]  /*2c60*/  DFMA R12, R26, -R12, R10 ;  /* 0x8000000c1a0c722b */ /* 0x000fe4000000000a */
[----:B------:R-:W-:-:S08]  /*2c70*/  DMUL.RP R10, R10, R18 ;  /* 0x000000120a0a7228 */ /* 0x000fd00000008000 */
[----:B------:R-:W-:Y:S02]  /*2c80*/  FSETP.NEU.AND P0, PT, |R13|, R9, PT ;  /* 0x000000090d00720b */ /* 0x000fe40003f0d200 */
[----:B------:R-:W-:Y:S02]  /*2c90*/  LOP3.LUT R9, R11, R14, RZ, 0x3c, !PT ;  /* 0x0000000e0b097212 */ /* 0x000fe400078e3cff */
[----:B------:R-:W-:Y:S02]  /*2ca0*/  FSEL R26, R10, R26, !P0 ;  /* 0x0000001a0a1a7208 */ /* 0x000fe40004000000 */
[----:B------:R-:W-:Y:S01]  /*2cb0*/  FSEL R27, R9, R27, !P0 ;  /* 0x0000001b091b7208 */ /* 0x000fe20004000000 */
[----:B------:R-:W-:Y:S06]  /*2cc0*/  BRA `(.L_x_40) ;  /* 0x0000000000547947 */ /* 0x000fec0003800000 */
.L_x_39:
[----:B------:R-:W-:-:S14]  /*2cd0*/  DSETP.NAN.AND P0, PT, R18, R18, PT ;  /* 0x000000121200722a */ /* 0x000fdc0003f08000 */
[----:B------:R-:W-:Y:S05]  /*2ce0*/  @P0 BRA `(.L_x_41) ;  /* 0x0000000000440947 */ /* 0x000fea0003800000 */
[----:B------:R-:W-:-:S14]  /*2cf0*/  DSETP.NAN.AND P0, PT, R14, R14, PT ;  /* 0x0000000e0e00722a */ /* 0x000fdc0003f08000 */
[----:B------:R-:W-:Y:S05]  /*2d00*/  @P0 BRA `(.L_x_42) ;  /* 0x0000000000300947 */ /* 0x000fea0003800000 */
[----:B------:R-:W-:Y:S01]  /*2d10*/  ISETP.NE.AND P0, PT, R24, R25, PT ;  /* 0x000000191800720c */ /* 0x000fe20003f05270 */
[----:B------:R-:W-:Y:S02]  /*2d20*/  IMAD.MOV.U32 R26, RZ, RZ, 0x0 ;  /* 0x00000000ff1a7424 */ /* 0x000fe400078e00ff */
[----:B------:R-:W-:-:S10]  /*2d30*/  IMAD.MOV.U32 R27, RZ, RZ, -0x80000 ;  /* 0xfff80000ff1b7424 */ /* 0x000fd400078e00ff */
[----:B------:R-:W-:Y:S05]  /*2d40*/  @!P0 BRA `(.L_x_40) ;  /* 0x0000000000348947 */ /* 0x000fea0003800000 */
[----:B------:R-:W-:Y:S02]  /*2d50*/  ISETP.NE.AND P0, PT, R24, 0x7ff00000, PT ;  /* 0x7ff000001800780c */ /* 0x000fe40003f05270 */
[----:B------:R-:W-:Y:S02]  /*2d60*/  LOP3.LUT R27, R19, 0x80000000, R15, 0x48, !PT ;  /* 0x80000000131b7812 */ /* 0x000fe400078e480f */
[----:B------:R-:W-:-:S13]  /*2d70*/  ISETP.EQ.OR P0, PT, R25, RZ, !P0 ;  /* 0x000000ff1900720c */ /* 0x000fda0004702670 */
[----:B------:R-:W-:Y:S01]  /*2d80*/  @P0 LOP3.LUT R8, R27, 0x7ff00000, RZ, 0xfc, !PT ;  /* 0x7ff000001b080812 */ /* 0x000fe200078efcff */
[----:B------:R-:W-:Y:S02]  /*2d90*/  @!P0 IMAD.MOV.U32 R26, RZ, RZ, RZ ;  /* 0x000000ffff1a8224 */ /* 0x000fe400078e00ff */
[----:B------:R-:W-:Y:S02]  /*2da0*/  @P0 IMAD.MOV.U32 R26, RZ, RZ, RZ ;  /* 0x000000ffff1a0224 */ /* 0x000fe400078e00ff */
[----:B------:R-:W-:Y:S01]  /*2db0*/  @P0 IMAD.MOV.U32 R27, RZ, RZ, R8 ;  /* 0x000000ffff1b0224 */ /* 0x000fe200078e0008 */
[----:B------:R-:W-:Y:S06]  /*2dc0*/  BRA `(.L_x_40) ;  /* 0x0000000000147947 */ /* 0x000fec0003800000 */
.L_x_42:
[----:B------:R-:W-:Y:S01]  /*2dd0*/  LOP3.LUT R27, R15, 0x80000, RZ, 0xfc, !PT ;  /* 0x000800000f1b7812 */ /* 0x000fe200078efcff */
[----:B------:R-:W-:Y:S01]  /*2de0*/  IMAD.MOV.U32 R26, RZ, RZ, R14 ;  /* 0x000000ffff1a7224 */ /* 0x000fe200078e000e */
[----:B------:R-:W-:Y:S06]  /*2df0*/  BRA `(.L_x_40) ;  /* 0x0000000000087947 */ /* 0x000fec0003800000 */
.L_x_41:
[----:B------:R-:W-:Y:S01]  /*2e00*/  LOP3.LUT R27, R19, 0x80000, RZ, 0xfc, !PT ;  /* 0x00080000131b7812 */ /* 0x000fe200078efcff */
[----:B------:R-:W-:-:S07]  /*2e10*/  IMAD.MOV.U32 R26, RZ, RZ, R18 ;  /* 0x000000ffff1a7224 */ /* 0x000fce00078e0012 */
.L_x_40:
[----:B------:R-:W-:Y:S05]  /*2e20*/  BSYNC.RECONVERGENT B2 ;  /* 0x0000000000027941 */ /* 0x000fea0003800200 */
.L_x_38:
[----:B------:R-:W-:Y:S02]  /*2e30*/  IMAD.MOV.U32 R8, RZ, RZ, R0 ;  /* 0x000000ffff087224 */ /* 0x000fe400078e0000 */
[----:B------:R-:W-:-:S04]  /*2e40*/  IMAD.MOV.U32 R9, RZ, RZ, 0x0 ;  /* 0x00000000ff097424 */ /* 0x000fc800078e00ff */
[----:B------:R-:W-:Y:S05]  /*2e50*/  RET.REL.NODEC R8 `(eigenValsBatchKernel) ;  /* 0xffffffd008687950 */ /* 0x000fea0003c3ffff */
        .weak           $__internal_1_$__cuda_sm20_dsqrt_rn_f64_mediumpath_v1
        .type           $__internal_1_$__cuda_sm20_dsqrt_rn_f64_mediumpath_v1,@function
        .size           $__internal_1_$__cuda_sm20_dsqrt_rn_f64_mediumpath_v1,($eigenValsBatchKernel$__internal_trig_reduction_slowpathd - $__internal_1_$__cuda_sm20_dsqrt_rn_f64_mediumpath_v1)
$__internal_1_$__cuda_sm20_dsqrt_rn_f64_mediumpath_v1:
[----:B------:R-:W-:Y:S01]  /*2e60*/  ISETP.GE.U32.AND P0, PT, R4, -0x3400000, PT ;  /* 0xfcc000000400780c */ /* 0x000fe20003f06070 */
[----:B------:R-:W-:Y:S01]  /*2e70*/  BSSY.RECONVERGENT B2, `(.L_x_43) ;  /* 0x0000026000027945 */ /* 0x000fe20003800200 */
[----:B------:R-:W-:Y:S02]  /*2e80*/  IMAD.MOV.U32 R12, RZ, RZ, R14 ;  /* 0x000000ffff0c7224 */ /* 0x000fe400078e000e */
[----:B------:R-:W-:Y:S02]  /*2e90*/  IMAD.MOV.U32 R4, RZ, RZ, R16 ;  /* 0x000000ffff047224 */ /* 0x000fe400078e0010 */
[----:B------:R-:W-:-:S07]  /*2ea0*/  IMAD.MOV.U32 R5, RZ, RZ, R17 ;  /* 0x000000ffff057224 */ /* 0x000fce00078e0011 */
[----:B------:R-:W-:Y:S05]  /*2eb0*/  @!P0 BRA `(.L_x_44) ;  /* 0x0000000000208947 */ /* 0x000fea0003800000 */
[----:B------:R-:W-:-:S10]  /*2ec0*/  DFMA.RM R4, R4, R12, R8 ;  /* 0x0000000c0404722b */ /* 0x000fd40000004008 */
[----:B------:R-:W-:-:S05]  /*2ed0*/  IADD3 R8, P0, PT, R4, 0x1, RZ ;  /* 0x0000000104087810 */ /* 0x000fca0007f1e0ff */
[----:B------:R-:W-:-:S06]  /*2ee0*/  IMAD.X R9, RZ, RZ, R5, P0 ;  /* 0x000000ffff097224 */ /* 0x000fcc00000e0605 */
[----:B------:R-:W-:-:S08]  /*2ef0*/  DFMA.RP R2, -R4, R8, R2 ;  /* 0x000000080402722b */ /* 0x000fd00000008102 */
[----:B------:R-:W-:-:S06]  /*2f00*/  DSETP.GT.AND P0, PT, R2, RZ, PT ;  /* 0x000000ff0200722a */ /* 0x000fcc0003f04000 */
[----:B------:R-:W-:Y:S02]  /*2f10*/  FSEL R4, R8, R4, P0 ;  /* 0x0000000408047208 */ /* 0x000fe40000000000 */
[----:B------:R-:W-:Y:S01]  /*2f20*/  FSEL R5, R9, R5, P0 ;  /* 0x0000000509057208 */ /* 0x000fe20000000000 */
[----:B------:R-:W-:Y:S06]  /*2f30*/  BRA `(.L_x_45) ;  /* 0x0000000000647947 */ /* 0x000fec0003800000 */
.L_x_44:
[----:B------:R-:W-:-:S14]  /*2f40*/  DSETP.NE.AND P0, PT, R2, RZ, PT ;  /* 0x000000ff0200722a */ /* 0x000fdc0003f05000 */
[----:B------:R-:W-:Y:S05]  /*2f50*/  @!P0 BRA `(.L_x_46) ;  /* 0x0000000000588947 */ /* 0x000fea0003800000 */
[----:B------:R-:W-:-:S13]  /*2f60*/  ISETP.GE.AND P0, PT, R3, RZ, PT ;  /* 0x000000ff0300720c */ /* 0x000fda0003f06270 */
[----:B------:R-:W-:Y:S02]  /*2f70*/  @!P0 IMAD.MOV.U32 R4, RZ, RZ, 0x0 ;  /* 0x00000000ff048424 */ /* 0x000fe400078e00ff */
[----:B------:R-:W-:Y:S01]  /*2f80*/  @!P0 IMAD.MOV.U32 R5, RZ, RZ, -0x80000 ;  /* 0xfff80000ff058424 */ /* 0x000fe200078e00ff */
[----:B------:R-:W-:Y:S06]  /*2f90*/  @!P0 BRA `(.L_x_45) ;  /* 0x00000000004c8947 */ /* 0x000fec0003800000 */
[----:B------:R-:W-:-:S13]  /*2fa0*/  ISETP.GT.AND P0, PT, R3, 0x7fefffff, PT ;  /* 0x7fefffff0300780c */ /* 0x000fda0003f04270 */
[----:B------:R-:W-:Y:S05]  /*2fb0*/  @P0 BRA `(.L_x_46) ;  /* 0x0000000000400947 */ /* 0x000fea0003800000 */
[----:B------:R-:W-:Y:S01]  /*2fc0*/  DMUL R2, R2, 8.11296384146066816958e+31 ;  /* 0x4690000002027828 */ /* 0x000fe20000000000 */
[----:B------:R-:W-:Y:S02]  /*2fd0*/  IMAD.MOV.U32 R4, RZ, RZ, RZ ;  /* 0x000000ffff047224 */ /* 0x000fe400078e00ff */
[----:B------:R-:W-:Y:S02]  /*2fe0*/  IMAD.MOV.U32 R10, RZ, RZ, 0x0 ;  /* 0x00000000ff0a7424 */ /* 0x000fe400078e00ff */
[----:B------:R-:W-:Y:S01]  /*2ff0*/  IMAD.MOV.U32 R11, RZ, RZ, 0x3fd80000 ;  /* 0x3fd80000ff0b7424 */ /* 0x000fe200078e00ff */
[----:B------:R-:W0:Y:S02]  /*3000*/  MUFU.RSQ64H R5, R3 ;  /* 0x0000000300057308 */ /* 0x000e240000001c00 */
[----:B0-----:R-:W-:-:S08]  /*3010*/  DMUL R8, R4, R4 ;  /* 0x0000000404087228 */ /* 0x001fd00000000000 */
[----:B------:R-:W-:-:S08]  /*3020*/  DFMA R8, R2, -R8, 1 ;  /* 0x3ff000000208742b */ /* 0x000fd00000000808 */
[----:B------:R-:W-:Y:S02]  /*3030*/  DFMA R10, R8, R10, 0.5 ;  /* 0x3fe00000080a742b */ /* 0x000fe4000000000a */
[----:B------:R-:W-:-:S08]  /*3040*/  DMUL R8, R4, R8 ;  /* 0x0000000804087228 */ /* 0x000fd00000000000 */
[----:B------:R-:W-:-:S08]  /*3050*/  DFMA R8, R10, R8, R4 ;  /* 0x000000080a08722b */ /* 0x000fd00000000004 */
[----:B------:R-:W-:Y:S02]  /*3060*/  DMUL R4, R2, R8 ;  /* 0x0000000802047228 */ /* 0x000fe40000000000 */
[----:B------:R-:W-:-:S06]  /*3070*/  VIADD R9, R9, 0xfff00000 ;  /* 0xfff0000009097836 */ /* 0x000fcc0000000000 */
[----:B------:R-:W-:-:S08]  /*3080*/  DFMA R10, R4, -R4, R2 ;  /* 0x80000004040a722b */ /* 0x000fd00000000002 */
[----:B------:R-:W-:-:S10]  /*3090*/  DFMA R4, R8, R10, R4 ;  /* 0x0000000a0804722b */ /* 0x000fd40000000004 */
[----:B------:R-:W-:Y:S01]  /*30a0*/  IADD3 R5, PT, PT, R5, -0x3500000, RZ ;  /* 0xfcb0000005057810 */ /* 0x000fe20007ffe0ff */
[----:B------:R-:W-:Y:S06]  /*30b0*/  BRA `(.L_x_45) ;  /* 0x0000000000047947 */ /* 0x000fec0003800000 */
.L_x_46:
[----:B------:R-:W-:-:S11]  /*30c0*/  DADD R4, R2, R2 ;  /* 0x0000000002047229 */ /* 0x000fd60000000002 */
.L_x_45:
[----:B------:R-:W-:Y:S05]  /*30d0*/  BSYNC.RECONVERGENT B2 ;  /* 0x0000000000027941 */ /* 0x000fea0003800200 */
.L_x_43:
[----:B------:R-:W-:Y:S02]  /*30e0*/  IMAD.MOV.U32 R2, RZ, RZ, R0 ;  /* 0x000000ffff027224 */ /* 0x000fe400078e0000 */
[----:B------:R-:W-:Y:S02]  /*30f0*/  IMAD.MOV.U32 R3, RZ, RZ, 0x0 ;  /* 0x00000000ff037424 */ /* 0x000fe400078e00ff */
[----:B------:R-:W-:Y:S02]  /*3100*/  IMAD.MOV.U32 R10, RZ, RZ, R4 ;  /* 0x000000ffff0a7224 */ /* 0x000fe400078e0004 */
[----:B------:R-:W-:Y:S01]  /*3110*/  IMAD.MOV.U32 R11, RZ, RZ, R5 ;  /* 0x000000ffff0b7224 */ /* 0x000fe200078e0005 */
[----:B------:R-:W-:Y:S06]  /*3120*/  RET.REL.NODEC R2 `(eigenValsBatchKernel) ;  /* 0xffffffcc02b47950 */ /* 0x000fec0003c3ffff */
        .type           $eigenValsBatchKernel$__internal_trig_reduction_slowpathd,@function
        .size           $eigenValsBatchKernel$__internal_trig_reduction_slowpathd,(.L_x_57 - $eigenValsBatchKernel$__internal_trig_reduction_slowpathd)
$eigenValsBatchKernel$__internal_trig_reduction_slowpathd:
[--C-:B------:R-:W-:Y:S01]  /*3130*/  SHF.R.U32.HI R8, RZ, 0x14, R9.reuse ;  /* 0x00000014ff087819 */ /* 0x100fe20000011609 */
[----:B------:R-:W-:Y:S02]  /*3140*/  IMAD.MOV.U32 R17, RZ, RZ, R9 ;  /* 0x000000ffff117224 */ /* 0x000fe400078e0009 */
[----:B------:R-:W-:Y:S01]  /*3150*/  IMAD.MOV.U32 R14, RZ, RZ, RZ ;  /* 0x000000ffff0e7224 */ /* 0x000fe200078e00ff */
[----:B------:R-:W-:-:S04]  /*3160*/  LOP3.LUT R11, R8, 0x7ff, RZ, 0xc0, !PT ;  /* 0x000007ff080b7812 */ /* 0x000fc800078ec0ff */
[----:B------:R-:W-:-:S13]  /*3170*/  ISETP.NE.AND P0, PT, R11, 0x7ff, PT ;  /* 0x000007ff0b00780c */ /* 0x000fda0003f05270 */
[----:B------:R-:W-:Y:S05]  /*3180*/  @!P0 BRA `(.L_x_47) ;  /* 0x0000000800488947 */ /* 0x000fea0003800000 */
[----:B------:R-:W-:Y:S01]  /*3190*/  VIADD R11, R11, 0xfffffc00 ;  /* 0xfffffc000b0b7836 */ /* 0x000fe20000000000 */
[----:B------:R-:W-:Y:S01]  /*31a0*/  BSSY.RECONVERGENT B3, `(.L_x_48) ;  /* 0x000002f000037945 */ /* 0x000fe20003800200 */
[----:B------:R-:W-:-:S03]  /*31b0*/  CS2R R14, SRZ ;  /* 0x00000000000e7805 */ /* 0x000fc6000001ff00 */
[----:B------:R-:W-:Y:S02]  /*31c0*/  SHF.R.U32.HI R10, RZ, 0x6, R11 ;  /* 0x00000006ff0a7819 */ /* 0x000fe4000001160b */
[----:B------:R-:W-:Y:S02]  /*31d0*/  ISETP.GE.U32.AND P0, PT, R11, 0x80, PT ;  /* 0x000000800b00780c */ /* 0x000fe40003f06070 */
[C---:B------:R-:W-:Y:S02]  /*31e0*/  IADD3 R11, PT, PT, -R10.reuse, 0x13, RZ ;  /* 0x000000130a0b7810 */ /* 0x040fe40007ffe1ff */
[----:B------:R-:W-:Y:S02]  /*31f0*/  IADD3 R19, PT, PT, -R10, 0xf, RZ ;  /* 0x0000000f0a137810 */ /* 0x000fe40007ffe1ff */
[----:B------:R-:W-:-:S04]  /*3200*/  SEL R11, R11, 0x12, P0 ;  /* 0x000000120b0b7807 */ /* 0x000fc80000000000 */
[----:B------:R-:W-:-:S13]  /*3210*/  ISETP.GE.AND P0, PT, R19, R11, PT ;  /* 0x0000000b1300720c */ /* 0x000fda0003f06270 */
[----:B------:R-:W-:Y:S05]  /*3220*/  @P0 BRA `(.L_x_49) ;  /* 0x0000000000980947 */ /* 0x000fea0003800000 */
[----:B------:R-:W0:Y:S01]  /*3230*/  LDC.64 R12, c[0x0][0x358] ;  /* 0x0000d600ff0c7b82 */ /* 0x000e220000000a00 */
[C---:B------:R-:W-:Y:S01]  /*3240*/  SHF.L.U64.HI R25, R16.reuse, 0xb, R17 ;  /* 0x0000000b10197819 */ /* 0x040fe20000010211 */
[----:B------:R-:W-:Y:S01]  /*3250*/  BSSY.RECONVERGENT B4, `(.L_x_50) ;  /* 0x0000022000047945 */ /* 0x000fe20003800200 */
[----:B------:R-:W-:Y:S01]  /*3260*/  IMAD.SHL.U32 R17, R16, 0x800, RZ ;  /* 0x0000080010117824 */ /* 0x000fe200078e00ff */
[----:B------:R-:W-:Y:S01]  /*3270*/  IADD3 R24, PT, PT, RZ, -R10, -R11 ;  /* 0x8000000aff187210 */ /* 0x000fe20007ffe80b */
[----:B------:R-:W-:Y:S01]  /*3280*/  IMAD.MOV.U32 R18, RZ, RZ, RZ ;  /* 0x000000ffff127224 */ /* 0x000fe200078e00ff */
[----:B------:R-:W-:Y:S02]  /*3290*/  CS2R R14, SRZ ;  /* 0x00000000000e7805 */ /* 0x000fe4000001ff00 */
[----:B------:R-:W-:-:S07]  /*32a0*/  LOP3.LUT R16, R25, 0x80000000, RZ, 0xfc, !PT ;  /* 0x8000000019107812 */ /* 0x000fce00078efcff */
.L_x_51:
[----:B------:R-:W1:Y:S01]  /*32b0*/  LDC.64 R26, c[0x4][RZ] ;  /* 0x01000000ff1a7b82 */ /* 0x000e620000000a00 */
[----:B0-----:R-:W-:Y:S02]  /*32c0*/  R2UR UR6, R12 ;  /* 0x000000000c0672ca */ /* 0x001fe400000e0000 */
[----:B------:R-:W-:Y:S01]  /*32d0*/  R2UR UR7, R13 ;  /* 0x000000000d0772ca */ /* 0x000fe200000e0000 */
[----:B-1----:R-:W-:-:S12]  /*32e0*/  IMAD.WIDE R28, R19, 0x8, R26 ;  /* 0x00000008131c7825 */ /* 0x002fd800078e021a */
[----:B------:R-:W2:Y:S01]  /*32f0*/  LDG.E.64.CONSTANT R28, desc[UR6][R28.64] ;  /* 0x000000061c1c7981 */ /* 0x000ea2000c1e9b00 */
[----:B------:R-:W-:Y:S02]  /*3300*/  VIADD R24, R24, 0x1 ;  /* 0x0000000118187836 */ /* 0x000fe40000000000 */
[----:B------:R-:W-:Y:S02]  /*3310*/  VIADD R19, R19, 0x1 ;  /* 0x0000000113137836 */ /* 0x000fe40000000000 */
[----:B--2---:R-:W-:-:S04]  /*3320*/  IMAD.WIDE.U32 R14, P2, R28, R17, R14 ;  /* 0x000000111c0e7225 */ /* 0x004fc8000784000e */
[----:B------:R-:W-:Y:S02]  /*3330*/  IMAD R25, R28, R16, RZ ;  /* 0x000000101c197224 */ /* 0x000fe400078e02ff */
[----:B------:R-:W-:-:S03]  /*3340*/  IMAD R26, R29, R17, RZ ;  /* 0x000000111d1a7224 */ /* 0x000fc600078e02ff */
[----:B------:R-:W-:-:S04]  /*3350*/  IADD3 R15, P0, PT, R25, R15, RZ ;  /* 0x0000000f190f7210 */ /* 0x000fc80007f1e0ff */
[----:B------:R-:W-:Y:S01]  /*3360*/  IADD3 R27, P1, PT, R26, R15, RZ ;  /* 0x0000000f1a1b7210 */ /* 0x000fe20007f3e0ff */
[----:B------:R-:W-:-:S04]  /*3370*/  IMAD.HI.U32 R15, R28, R16, RZ ;  /* 0x000000101c0f7227 */ /* 0x000fc800078e00ff */
[----:B------:R-:W-:Y:S02]  /*3380*/  IMAD.X R15, RZ, RZ, R15, P2 ;  /* 0x000000ffff0f7224 */ /* 0x000fe400010e060f */
[----:B------:R-:W-:-:S04]  /*3390*/  IMAD.HI.U32 R28, R29, R17, RZ ;  /* 0x000000111d1c7227 */ /* 0x000fc800078e00ff */
[----:B------:R-:W-:Y:S01]  /*33a0*/  IMAD.MOV.U32 R26, RZ, RZ, R14 ;  /* 0x000000ffff1a7224 */ /* 0x000fe200078e000e */
[----:B------:R-:W-:Y:S01]  /*33b0*/  IADD3.X R15, P0, PT, R28, R15, RZ, P0, !PT ;  /* 0x0000000f1c0f7210 */ /* 0x000fe2000071e4ff */
[CC--:B------:R-:W-:Y:S02]  /*33c0*/  IMAD R28, R29.reuse, R16.reuse, RZ ;  /* 0x000000101d1c7224 */ /* 0x0c0fe400078e02ff */
[----:B------:R-:W-:-:S03]  /*33d0*/  IMAD.HI.U32 R29, R29, R16, RZ ;  /* 0x000000101d1d7227 */ /* 0x000fc600078e00ff */
[----:B------:R-:W-:Y:S01]  /*33e0*/  IADD3.X R28, P1, PT, R28, R15, RZ, P1, !PT ;  /* 0x0000000f1c1c7210 */ /* 0x000fe20000f3e4ff */
[----:B------:R-:W-:Y:S01]  /*33f0*/  IMAD.X R15, RZ, RZ, R29, P0 ;  /* 0x000000ffff0f7224 */ /* 0x000fe200000e061d */
[----:B------:R-:W-:Y:S01]  /*3400*/  ISETP.NE.AND P0, PT, R24, -0xf, PT ;  /* 0xfffffff11800780c */ /* 0x000fe20003f05270 */
[C---:B------:R-:W-:Y:S02]  /*3410*/  IMAD R14, R18.reuse, 0x8, R1 ;  /* 0x00000008120e7824 */ /* 0x040fe400078e0201 */
[----:B------:R-:W-:Y:S02]  /*3420*/  IMAD.X R15, RZ, RZ, R15, P1 ;  /* 0x000000ffff0f7224 */ /* 0x000fe400008e060f */
[----:B------:R-:W-:Y:S01]  /*3430*/  VIADD R18, R18, 0x1 ;  /* 0x0000000112127836 */ /* 0x000fe20000000000 */
[----:B------:R0:W-:Y:S02]  /*3440*/  STL.64 [R14], R26 ;  /* 0x0000001a0e007387 */ /* 0x0001e40000100a00 */
[----:B0-----:R-:W-:-:S05]  /*3450*/  IMAD.MOV.U32 R14, RZ, RZ, R28 ;  /* 0x000000ffff0e7224 */ /* 0x001fca00078e001c */
[----:B------:R-:W-:Y:S05]  /*3460*/  @P0 BRA `(.L_x_51) ;  /* 0xfffffffc00900947 */ /* 0x000fea000383ffff */
[----:B------:R-:W-:Y:S05]  /*3470*/  BSYNC.RECONVERGENT B4 ;  /* 0x0000000000047941 */ /* 0x000fea0003800200 */
.L_x_50:
[----:B------:R-:W-:-:S07]  /*3480*/  MOV R19, R11 ;  /* 0x0000000b00137202 */ /* 0x000fce0000000f00 */
.L_x_49:
[----:B------:R-:W-:Y:S05]  /*3490*/  BSYNC.RECONVERGENT B3 ;  /* 0x0000000000037941 */ /* 0x000fea0003800200 */
.L_x_48:
[----:B------:R-:W-:Y:S01]  /*34a0*/  LOP3.LUT P0, R25, R8, 0x3f, RZ, 0xc0, !PT ;  /* 0x0000003f08197812 */ /* 0x000fe2000780c0ff */
[----:B------:R-:W-:-:S04]  /*34b0*/  IMAD.IADD R10, R10, 0x1, R19 ;  /* 0x000000010a0a7824 */ /* 0x000fc800078e0213 */
[----:B------:R-:W-:-:S05]  /*34c0*/  IMAD.U32 R19, R10, 0x8, R1 ;  /* 0x000000080a137824 */ /* 0x000fca00078e0001 */
[----:B------:R0:W-:Y:S04]  /*34d0*/  STL.64 [R19+-0x78], R14 ;  /* 0xffff880e13007387 */ /* 0x0001e80000100a00 */
[----:B------:R-:W2:Y:S04]  /*34e0*/  @P0 LDL.64 R26, [R1+0x8] ;  /* 0x00000800011a0983 */ /* 0x000ea80000100a00 */
[----:B------:R-:W3:Y:S04]  /*34f0*/  LDL.64 R12, [R1+0x10] ;  /* 0x00001000010c7983 */ /* 0x000ee80000100a00 */
[----:B------:R-:W4:Y:S01]  /*3500*/  LDL.64 R10, [R1+0x18] ;  /* 0x00001800010a7983 */ /* 0x000f220000100a00 */
[----:B------:R-:W-:Y:S01]  /*3510*/  @P0 LOP3.LUT R17, R25, 0x3f, RZ, 0x3c, !PT ;  /* 0x0000003f19110812 */ /* 0x000fe200078e3cff */
[----:B------:R-:W-:Y:S01]  /*3520*/  BSSY.RECONVERGENT B3, `(.L_x_52) ;  /* 0x0000034000037945 */ /* 0x000fe20003800200 */
[----:B--2---:R-:W-:-:S02]  /*3530*/  @P0 SHF.R.U64 R24, R26, 0x1, R27 ;  /* 0x000000011a180819 */ /* 0x004fc4000000121b */
[----:B------:R-:W-:Y:S02]  /*3540*/  @P0 SHF.R.U32.HI R26, RZ, 0x1, R27 ;  /* 0x00000001ff1a0819 */ /* 0x000fe4000001161b */
[----:B---3--:R-:W-:Y:S02]  /*3550*/  @P0 SHF.L.U32 R18, R12, R25, RZ ;  /* 0x000000190c120219 */ /* 0x008fe400000006ff */
[----:B0-----:R-:W-:Y:S02]  /*3560*/  @P0 SHF.R.U64 R15, R24, R17, R26 ;  /* 0x00000011180f0219 */ /* 0x001fe4000000121a */
[--C-:B------:R-:W-:Y:S02]  /*3570*/  @P0 SHF.R.U32.HI R8, RZ, 0x1, R13.reuse ;  /* 0x00000001ff080819 */ /* 0x100fe4000001160d */
[C-C-:B------:R-:W-:Y:S02]  /*3580*/  @P0 SHF.R.U64 R27, R12.reuse, 0x1, R13.reuse ;  /* 0x000000010c1b0819 */ /* 0x140fe4000000120d */
[----:B------:R-:W-:-:S02]  /*3590*/  @P0 SHF.L.U64.HI R16, R12, R25, R13 ;  /* 0x000000190c100219 */ /* 0x000fc4000001020d */
[----:B------:R-:W-:Y:S02]  /*35a0*/  @P0 SHF.R.U32.HI R19, RZ, R17, R26 ;  /* 0x00000011ff130219 */ /* 0x000fe4000001161a */
[----:B------:R-:W-:Y:S02]  /*35b0*/  @P0 LOP3.LUT R12, R18, R15, RZ, 0xfc, !PT ;  /* 0x0000000f120c0212 */ /* 0x000fe400078efcff */
[----:B----4-:R-:W-:Y:S02]  /*35c0*/  @P0 SHF.L.U32 R14, R10, R25, RZ ;  /* 0x000000190a0e0219 */ /* 0x010fe400000006ff */
[----:B------:R-:W-:Y:S01]  /*35d0*/  @P0 SHF.R.U64 R27, R27, R17, R8 ;  /* 0x000000111b1b0219 */ /* 0x000fe20000001208 */
[----:B------:R-:W-:Y:S01]  /*35e0*/  IMAD.SHL.U32 R15, R12, 0x4, RZ ;  /* 0x000000040c0f7824 */ /* 0x000fe200078e00ff */
[----:B------:R-:W-:Y:S02]  /*35f0*/  @P0 LOP3.LUT R13, R16, R19, RZ, 0xfc, !PT ;  /* 0x00000013100d0212 */ /* 0x000fe400078efcff */
[----:B------:R-:W-:-:S02]  /*3600*/  @P0 SHF.L.U64.HI R25, R10, R25, R11 ;  /* 0x000000190a190219 */ /* 0x000fc4000001020b */
[----:B------:R-:W-:Y:S02]  /*3610*/  @P0 LOP3.LUT R10, R14, R27, RZ, 0xfc, !PT ;  /* 0x0000001b0e0a0212 */ /* 0x000fe400078efcff */
[----:B------:R-:W-:Y:S02]  /*3620*/  @P0 SHF.R.U32.HI R8, RZ, R17, R8 ;  /* 0x00000011ff080219 */ /* 0x000fe40000011608 */
[----:B------:R-:W-:Y:S02]  /*3630*/  SHF.L.U64.HI R12, R12, 0x2, R13 ;  /* 0x000000020c0c7819 */ /* 0x000fe4000001020d */
[----:B------:R-:W-:Y:S02]  /*3640*/  SHF.L.W.U32.HI R19, R13, 0x2, R10 ;  /* 0x000000020d137819 */ /* 0x000fe40000010e0a */
[----:B------:R-:W-:Y:S02]  /*3650*/  @P0 LOP3.LUT R11, R25, R8, RZ, 0xfc, !PT ;  /* 0x00000008190b0212 */ /* 0x000fe400078efcff */
[----:B------:R-:W-:-:S02]  /*3660*/  IADD3 RZ, P0, PT, RZ, -R15, RZ ;  /* 0x8000000fffff7210 */ /* 0x000fc40007f1e0ff */
[----:B------:R-:W-:Y:S02]  /*3670*/  LOP3.LUT R13, RZ, R12, RZ, 0x33, !PT ;  /* 0x0000000cff0d7212 */ /* 0x000fe400078e33ff */
[----:B------:R-:W-:Y:S02]  /*3680*/  SHF.L.W.U32.HI R14, R10, 0x2, R11 ;  /* 0x000000020a0e7819 */ /* 0x000fe40000010e0b */
[----:B------:R-:W-:Y:S02]  /*3690*/  LOP3.LUT R8, RZ, R19, RZ, 0x33, !PT ;  /* 0x00000013ff087212 */ /* 0x000fe400078e33ff */
[----:B------:R-:W-:Y:S02]  /*36a0*/  IADD3.X R13, P0, PT, RZ, R13, RZ, P0, !PT ;  /* 0x0000000dff0d7210 */ /* 0x000fe4000071e4ff */
[----:B------:R-:W-:Y:S02]  /*36b0*/  LOP3.LUT R16, RZ, R14, RZ, 0x33, !PT ;  /* 0x0000000eff107212 */ /* 0x000fe400078e33ff */
[----:B------:R-:W-:-:S02]  /*36c0*/  IADD3.X R10, P1, PT, RZ, R8, RZ, P0, !PT ;  /* 0x00000008ff0a7210 */ /* 0x000fc4000073e4ff */
[----:B------:R-:W-:-:S03]  /*36d0*/  ISETP.GT.U32.AND P2, PT, R19, -0x1, PT ;  /* 0xffffffff1300780c */ /* 0x000fc60003f44070 */
[----:B------:R-:W-:Y:S01]  /*36e0*/  IMAD.X R17, RZ, RZ, R16, P1 ;  /* 0x000000ffff117224 */ /* 0x000fe200008e0610 */
[----:B------:R-:W-:-:S04]  /*36f0*/  ISETP.GT.AND.EX P0, PT, R14, -0x1, PT, P2 ;  /* 0xffffffff0e00780c */ /* 0x000fc80003f04320 */
[----:B------:R-:W-:Y:S02]  /*3700*/  SEL R8, R14, R17, P0 ;  /* 0x000000110e087207 */ /* 0x000fe40000000000 */
[----:B------:R-:W-:Y:S02]  /*3710*/  SEL R19, R19, R10, P0 ;  /* 0x0000000a13137207 */ /* 0x000fe40000000000 */
[----:B------:R-:W-:Y:S02]  /*3720*/  ISETP.NE.U32.AND P1, PT, R8, RZ, PT ;  /* 0x000000ff0800720c */ /* 0x000fe40003f25070 */
[----:B------:R-:W-:Y:S02]  /*3730*/  SEL R18, R12, R13, P0 ;  /* 0x0000000d0c127207 */ /* 0x000fe40000000000 */
[----:B------:R-:W-:Y:S01]  /*3740*/  SEL R16, R19, R8, !P1 ;  /* 0x0000000813107207 */ /* 0x000fe20004800000 */
[----:B------:R-:W-:-:S05]  /*3750*/  @!P0 IMAD.MOV R15, RZ, RZ, -R15 ;  /* 0x000000ffff0f8224 */ /* 0x000fca00078e0a0f */
[----:B------:R-:W0:Y:S02]  /*3760*/  FLO.U32 R16, R16 ;  /* 0x0000001000107300 */ /* 0x000e2400000e0000 */
[C---:B0-----:R-:W-:Y:S02]  /*3770*/  IADD3 R17, PT, PT, -R16.reuse, 0x1f, RZ ;  /* 0x0000001f10117810 */ /* 0x041fe40007ffe1ff */
[----:B------:R-:W-:-:S03]  /*3780*/  IADD3 R10, PT, PT, -R16, 0x3f, RZ ;  /* 0x0000003f100a7810 */ /* 0x000fc60007ffe1ff */
[----:B------:R-:W-:-:S05]  /*3790*/  @P1 IMAD.MOV R10, RZ, RZ, R17 ;  /* 0x000000ffff0a1224 */ /* 0x000fca00078e0211 */
[----:B------:R-:W-:-:S13]  /*37a0*/  ISETP.NE.AND P1, PT, R10, RZ, PT ;  /* 0x000000ff0a00720c */ /* 0x000fda0003f25270 */
[----:B------:R-:W-:Y:S05]  /*37b0*/  @!P1 BRA `(.L_x_53) ;  /* 0x0000000000289947 */ /* 0x000fea0003800000 */
[C---:B------:R-:W-:Y:S02]  /*37c0*/  LOP3.LUT R12, R10.reuse, 0x3f, RZ, 0xc0, !PT ;  /* 0x0000003f0a0c7812 */ /* 0x040fe400078ec0ff */
[--C-:B------:R-:W-:Y:S02]  /*37d0*/  SHF.R.U64 R16, R15, 0x1, R18.reuse ;  /* 0x000000010f107819 */ /* 0x100fe40000001212 */
[----:B------:R-:W-:Y:S02]  /*37e0*/  SHF.R.U32.HI R18, RZ, 0x1, R18 ;  /* 0x00000001ff127819 */ /* 0x000fe40000011612 */
[----:B------:R-:W-:Y:S02]  /*37f0*/  LOP3.LUT R13, R10, 0x3f, RZ, 0xc, !PT ;  /* 0x0000003f0a0d7812 */ /* 0x000fe400078e0cff */
[CC--:B------:R-:W-:Y:S02]  /*3800*/  SHF.L.U64.HI R15, R19.reuse, R12.reuse, R8 ;  /* 0x0000000c130f7219 */ /* 0x0c0fe40000010208 */
[----:B------:R-:W-:-:S02]  /*3810*/  SHF.L.U32 R12, R19, R12, RZ ;  /* 0x0000000c130c7219 */ /* 0x000fc400000006ff */
[-CC-:B------:R-:W-:Y:S02]  /*3820*/  SHF.R.U64 R19, R16, R13.reuse, R18.reuse ;  /* 0x0000000d10137219 */ /* 0x180fe40000001212 */
[----:B------:R-:W-:Y:S02]  /*3830*/  SHF.R.U32.HI R8, RZ, R13, R18 ;  /* 0x0000000dff087219 */ /* 0x000fe40000011612 */
[----:B------:R-:W-:Y:S02]  /*3840*/  LOP3.LUT R19, R12, R19, RZ, 0xfc, !PT ;  /* 0x000000130c137212 */ /* 0x000fe400078efcff */
[----:B------:R-:W-:-:S07]  /*3850*/  LOP3.LUT R8, R15, R8, RZ, 0xfc, !PT ;  /* 0x000000080f087212 */ /* 0x000fce00078efcff */
.L_x_53:
[----:B------:R-:W-:Y:S05]  /*3860*/  BSYNC.RECONVERGENT B3 ;  /* 0x0000000000037941 */ /* 0x000fea0003800200 */
.L_x_52:
[----:B------:R-:W-:-:S04]  /*3870*/  IMAD.WIDE.U32 R16, R19, 0x2168c235, RZ ;  /* 0x2168c23513107825 */ /* 0x000fc800078e00ff */
[----:B------:R-:W-:Y:S01]  /*3880*/  IMAD.MOV.U32 R12, RZ, RZ, R17 ;  /* 0x000000ffff0c7224 */ /* 0x000fe200078e0011 */
[----:B------:R-:W-:Y:S01]  /*3890*/  IADD3 RZ, P1, PT, R16, R16, RZ ;  /* 0x0000001010ff7210 */ /* 0x000fe20007f3e0ff */
[----:B------:R-:W-:Y:S02]  /*38a0*/  IMAD.MOV.U32 R13, RZ, RZ, RZ ;  /* 0x000000ffff0d7224 */ /* 0x000fe400078e00ff */
[----:B------:R-:W-:-:S04]  /*38b0*/  IMAD.HI.U32 R15, R8, -0x36f0255e, RZ ;  /* 0xc90fdaa2080f7827 */ /* 0x000fc800078e00ff */
[----:B------:R-:W-:-:S04]  /*38c0*/  IMAD.WIDE.U32 R12, R19, -0x36f0255e, R12 ;  /* 0xc90fdaa2130c7825 */ /* 0x000fc800078e000c */
[C---:B------:R-:W-:Y:S02]  /*38d0*/  IMAD R17, R8.reuse, -0x36f0255e, RZ ;  /* 0xc90fdaa208117824 */ /* 0x040fe400078e02ff */
[----:B------:R-:W-:-:S04]  /*38e0*/  IMAD.WIDE.U32 R12, P2, R8, 0x2168c235, R12 ;  /* 0x2168c235080c7825 */ /* 0x000fc8000784000c */
[----:B------:R-:W-:Y:S01]  /*38f0*/  IMAD.X R8, RZ, RZ, R15, P2 ;  /* 0x000000ffff087224 */ /* 0x000fe200010e060f */
[----:B------:R-:W-:Y:S02]  /*3900*/  IADD3 R13, P2, PT, R17, R13, RZ ;  /* 0x0000000d110d7210 */ /* 0x000fe40007f5e0ff */
[----:B------:R-:W-:Y:S02]  /*3910*/  IADD3.X RZ, P1, PT, R12, R12, RZ, P1, !PT ;  /* 0x0000000c0cff7210 */ /* 0x000fe40000f3e4ff */
[C---:B------:R-:W-:Y:S01]  /*3920*/  ISETP.GT.U32.AND P3, PT, R13.reuse, RZ, PT ;  /* 0x000000ff0d00720c */ /* 0x040fe20003f64070 */
[----:B------:R-:W-:Y:S01]  /*3930*/  IMAD.X R8, RZ, RZ, R8, P2 ;  /* 0x000000ffff087224 */ /* 0x000fe200010e0608 */
[----:B------:R-:W-:-:S04]  /*3940*/  IADD3.X R12, P2, PT, R13, R13, RZ, P1, !PT ;  /* 0x0000000d0d0c7210 */ /* 0x000fc80000f5e4ff */
[C---:B------:R-:W-:Y:S01]  /*3950*/  ISETP.GT.AND.EX P1, PT, R8.reuse, RZ, PT, P3 ;  /* 0x000000ff0800720c */ /* 0x040fe20003f24330 */
[----:B------:R-:W-:-:S03]  /*3960*/  IMAD.X R15, R8, 0x1, R8, P2 ;  /* 0x00000001080f7824 */ /* 0x000fc600010e0608 */
[----:B------:R-:W-:Y:S02]  /*3970*/  SEL R12, R12, R13, P1 ;  /* 0x0000000d0c0c7207 */ /* 0x000fe40000800000 */
[----:B------:R-:W-:Y:S02]  /*3980*/  SEL R13, R15, R8, P1 ;  /* 0x000000080f0d7207 */ /* 0x000fe40000800000 */
[----:B------:R-:W-:Y:S02]  /*3990*/  IADD3 R16, P2, PT, R12, 0x1, RZ ;  /* 0x000000010c107810 */ /* 0x000fe40007f5e0ff */
[----:B------:R-:W-:Y:S02]  /*39a0*/  SEL R15, RZ, 0xffffffff, !P1 ;  /* 0xffffffffff0f7807 */ /* 0x000fe40004800000 */
[----:B------:R-:W-:Y:S01]  /*39b0*/  LOP3.LUT P1, R9, R9, 0x80000000, RZ, 0xc0, !PT ;  /* 0x8000000009097812 */ /* 0x000fe2000782c0ff */
[----:B------:R-:W-:Y:S02]  /*39c0*/  IMAD.X R13, RZ, RZ, R13, P2 ;  /* 0x000000ffff0d7224 */ /* 0x000fe400010e060d */
[----:B------:R-:W-:Y:S01]  /*39d0*/  IMAD.IADD R8, R15, 0x1, -R10 ;  /* 0x000000010f087824 */ /* 0x000fe200078e0a0a */
[----:B------:R-:W-:-:S02]  /*39e0*/  SHF.R.U32.HI R15, RZ, 0x1e, R11 ;  /* 0x0000001eff0f7819 */ /* 0x000fc4000001160b */
[----:B------:R-:W-:Y:S01]  /*39f0*/  SHF.R.U64 R16, R16, 0xa, R13 ;  /* 0x0000000a10107819 */ /* 0x000fe2000000120d */
[----:B------:R-:W-:Y:S01]  /*3a00*/  IMAD.SHL.U32 R8, R8, 0x100000, RZ ;  /* 0x0010000008087824 */ /* 0x000fe200078e00ff */
[----:B------:R-:W-:Y:S02]  /*3a10*/  LEA.HI R14, R14, R15, RZ, 0x1 ;  /* 0x0000000f0e0e7211 */ /* 0x000fe400078f08ff */
[----:B------:R-:W-:Y:S02]  /*3a20*/  IADD3 R16, P2, PT, R16, 0x1, RZ ;  /* 0x0000000110107810 */ /* 0x000fe40007f5e0ff */
[----:B------:R-:W-:Y:S01]  /*3a30*/  @!P0 LOP3.LUT R9, R9, 0x80000000, RZ, 0x3c, !PT ;  /* 0x8000000009098812 */ /* 0x000fe200078e3cff */
[----:B------:R-:W-:Y:S01]  /*3a40*/  @P1 IMAD.MOV R14, RZ, RZ, -R14 ;  /* 0x000000ffff0e1224 */ /* 0x000fe200078e0a0e */
[----:B------:R-:W-:-:S04]  /*3a50*/  LEA.HI.X R13, R13, RZ, RZ, 0x16, P2 ;  /* 0x000000ff0d0d7211 */ /* 0x000fc800010fb4ff */
[--C-:B------:R-:W-:Y:S02]  /*3a60*/  SHF.R.U64 R16, R16, 0x1, R13.reuse ;  /* 0x0000000110107819 */ /* 0x100fe4000000120d */
[----:B------:R-:W-:Y:S02]  /*3a70*/  SHF.R.U32.HI R11, RZ, 0x1, R13 ;  /* 0x00000001ff0b7819 */ /* 0x000fe4000001160d */
[----:B------:R-:W-:-:S04]  /*3a80*/  IADD3 R16, P2, P3, RZ, RZ, R16 ;  /* 0x000000ffff107210 */ /* 0x000fc80007b5e010 */
[----:B------:R-:W-:-:S04]  /*3a90*/  IADD3.X R8, PT, PT, R8, 0x3fe00000, R11, P2, P3 ;  /* 0x3fe0000008087810 */ /* 0x000fc800017e640b */
[----:B------:R-:W-:-:S07]  /*3aa0*/  LOP3.LUT R17, R8, R9, RZ, 0xfc, !PT ;  /* 0x0000000908117212 */ /* 0x000fce00078efcff */
.L_x_47:
[----:B------:R-:W-:Y:S02]  /*3ab0*/  IMAD.MOV.U32 R8, RZ, RZ, R0 ;  /* 0x000000ffff087224 */ /* 0x000fe400078e0000 */
[----:B------:R-:W-:-:S04]  /*3ac0*/  IMAD.MOV.U32 R9, RZ, RZ, 0x0 ;  /* 0x00000000ff097424 */ /* 0x000fc800078e00ff */
[----:B------:R-:W-:Y:S05]  /*3ad0*/  RET.REL.NODEC R8 `(eigenValsBatchKernel) ;  /* 0xffffffc408487950 */ /* 0x000fea0003c3ffff */
.L_x_54:
[----:B------:R-:W-:-:S00]  /*3ae0*/  BRA `(.L_x_54) ;  /* 0xfffffffc00fc7947 */ /* 0x000fc0000383ffff */
[----:B------:R-:W-:-:S00]  /*3af0*/  NOP ;  /* 0x0000000000007918 */ /* 0x000fc00000000000 */
        /* <DEDUP_REMOVED lines=8> */
.L_x_57:


//--------------------- .nv.global.init           --------------------------
	.section	.nv.global.init,"aw",@progbits
	.align	16
.nv.global.init:
	.type		__cudart_sin_cos_coeffs,@object
	.size		__cudart_sin_cos_coeffs,(__cudart_i2opi_d - __cudart_sin_cos_coeffs)
__cudart_sin_cos_coeffs:
        /*0000*/ 	.byte	0x46, 0xd2, 0xb0, 0x2c, 0xf1, 0xe5, 0x5a, 0xbe, 0x92, 0xe3, 0xac, 0x69, 0xe3, 0x1d, 0xc7, 0x3e
        /*0010*/ 	.byte	0xa1, 0x62, 0xdb, 0x19, 0xa0, 0x01, 0x2a, 0xbf, 0x18, 0x08, 0x11, 0x11, 0x11, 0x11, 0x81, 0x3f
        /*0020*/ 	.byte	0x54, 0x55, 0x55, 0x55, 0x55, 0x55, 0xc5, 0xbf, 0x00, 0x00, 0x00, 0x00, 0x00, 0x00, 0x00, 0x00
        /*0030*/ 	.byte	0x00, 0x00, 0x00, 0x00, 0x00, 0x00, 0x00, 0x00, 0x64, 0x81, 0xfd, 0x20, 0x83, 0xff, 0xa8, 0xbd
        /*0040*/ 	.byte	0x28, 0x85, 0xef, 0xc1, 0xa7, 0xee, 0x21, 0x3e, 0xd9, 0xe6, 0x06, 0x8e, 0x4f, 0x7e, 0x92, 0xbe
        /*0050*/ 	.byte	0xe9, 0xbc, 0xdd, 0x19, 0xa0, 0x01, 0xfa, 0x3e, 0x47, 0x5d, 0xc1, 0x16, 0x6c, 0xc1, 0x56, 0xbf
        /*0060*/ 	.byte	0x51, 0x55, 0x55, 0x55, 0x55, 0x55, 0xa5, 0x3f, 0x00, 0x00, 0x00, 0x00, 0x00, 0x00, 0xe0, 0xbf
        /*0070*/ 	.byte	0x00, 0x00, 0x00, 0x00, 0x00, 0x00, 0xf0, 0x3f, 0x00, 0x00, 0x00, 0x00, 0x00, 0x00, 0x00, 0x00
	.type		__cudart_i2opi_d,@object
	.size		__cudart_i2opi_d,(.L_0 - __cudart_i2opi_d)
__cudart_i2opi_d:
        /* <DEDUP_REMOVED lines=9> */
.L_0:


//--------------------- .nv.shared.reserved.0     --------------------------
	.section	.nv.shared.reserved.0,"aw",@nobits
	.weak		__nv_reservedSMEM_offset_0_alias
	.size		__nv_reservedSMEM_offset_0_alias, 0, 64
	.other		__nv_reservedSMEM_offset_0_alias,@"STO_CUDA_RESERVED_SHARED STV_DEFAULT"
__nv_reservedSMEM_offset_0_alias:
	.zero		0
	.zero		64


//--------------------- .nv.constant0.eigenValsBatchKernel --------------------------
	.section	.nv.constant0.eigenValsBatchKernel,"a",@progbits
	.sectionflags	@""
	.align	4
.nv.constant0.eigenValsBatchKernel:
	.zero		928


//--------------------- SYMBOLS --------------------------

	.type		.nv.reservedSmem.offset0,@object
	.size		.nv.reservedSmem.offset0,0x4
